//
// Generated by NVIDIA NVVM Compiler
//
// Compiler Build ID: CL-36424714
// Cuda compilation tools, release 13.0, V13.0.88
// Based on NVVM 20.0.0
//

.version 9.0
.target sm_100
.address_size 64

	// .globl	_Z17multVectorsKernelILi1EEvP6bigintPKS0_S1_m

.visible .entry _Z17multVectorsKernelILi1EEvP6bigintPKS0_S1_m(
	.param .u64 .ptr .align 1 _Z17multVectorsKernelILi1EEvP6bigintPKS0_S1_m_param_0,
	.param .u64 .ptr .align 1 _Z17multVectorsKernelILi1EEvP6bigintPKS0_S1_m_param_1,
	.param .u64 .ptr .align 1 _Z17multVectorsKernelILi1EEvP6bigintPKS0_S1_m_param_2,
	.param .u64 _Z17multVectorsKernelILi1EEvP6bigintPKS0_S1_m_param_3
)
{
	.reg .pred 	%p<4>;
	.reg .b32 	%r<1845>;
	.reg .b64 	%rd<18>;

	ld.param.u64 	%rd5, [_Z17multVectorsKernelILi1EEvP6bigintPKS0_S1_m_param_3];
	mov.u32 	%r34, %ntid.x;
	mov.u32 	%r35, %ctaid.x;
	mov.u32 	%r36, %tid.x;
	mad.lo.s32 	%r37, %r34, %r35, %r36;
	cvt.s64.s32 	%rd6, %r37;
	setp.le.u64 	%p1, %rd5, %rd6;
	@%p1 bra 	$L__BB0_5;
	ld.param.u64 	%rd16, [_Z17multVectorsKernelILi1EEvP6bigintPKS0_S1_m_param_1];
	ld.param.u64 	%rd15, [_Z17multVectorsKernelILi1EEvP6bigintPKS0_S1_m_param_0];
	cvta.to.global.u64 	%rd7, %rd15;
	cvta.to.global.u64 	%rd8, %rd16;
	mul.wide.s32 	%rd9, %r37, 32;
	add.s64 	%rd10, %rd7, %rd9;
	ld.global.v4.u32 	{%r525, %r493, %r533, %r501}, [%rd10];
	ld.global.v4.u32 	{%r541, %r509, %r549, %r517}, [%rd10+16];
	add.s64 	%rd11, %rd8, %rd9;
	ld.global.v4.u32 	{%r85, %r148, %r215, %r282}, [%rd11];
	ld.global.v4.u32 	{%r349, %r416, %r483, %r550}, [%rd11+16];
	// begin inline asm
	mul.lo.u32 %r38, %r525, %r85;
	// end inline asm
	// begin inline asm
	mul.hi.u32 %r41, %r525, %r85;
	// end inline asm
	// begin inline asm
	mul.lo.u32 %r44, %r533, %r85;
	// end inline asm
	// begin inline asm
	mul.hi.u32 %r47, %r533, %r85;
	// end inline asm
	// begin inline asm
	mul.lo.u32 %r50, %r541, %r85;
	// end inline asm
	// begin inline asm
	mul.hi.u32 %r53, %r541, %r85;
	// end inline asm
	// begin inline asm
	mul.lo.u32 %r56, %r549, %r85;
	// end inline asm
	// begin inline asm
	mul.hi.u32 %r59, %r549, %r85;
	// end inline asm
	// begin inline asm
	mul.lo.u32 %r62, %r493, %r85;
	// end inline asm
	// begin inline asm
	mul.hi.u32 %r65, %r493, %r85;
	// end inline asm
	// begin inline asm
	mul.lo.u32 %r68, %r501, %r85;
	// end inline asm
	// begin inline asm
	mul.hi.u32 %r71, %r501, %r85;
	// end inline asm
	// begin inline asm
	mul.lo.u32 %r74, %r509, %r85;
	// end inline asm
	// begin inline asm
	mul.hi.u32 %r77, %r509, %r85;
	// end inline asm
	// begin inline asm
	mul.lo.u32 %r80, %r517, %r85;
	// end inline asm
	// begin inline asm
	mul.hi.u32 %r83, %r517, %r85;
	// end inline asm
	// begin inline asm
	mad.lo.cc.u32 %r86, %r493, %r148, %r44;
	// end inline asm
	// begin inline asm
	madc.hi.cc.u32 %r90, %r493, %r148, %r47;
	// end inline asm
	// begin inline asm
	madc.lo.cc.u32 %r94, %r501, %r148, %r50;
	// end inline asm
	// begin inline asm
	madc.hi.cc.u32 %r98, %r501, %r148, %r53;
	// end inline asm
	// begin inline asm
	madc.lo.cc.u32 %r102, %r509, %r148, %r56;
	// end inline asm
	// begin inline asm
	madc.hi.cc.u32 %r106, %r509, %r148, %r59;
	// end inline asm
	mov.b32 	%r1802, 0;
	// begin inline asm
	madc.lo.cc.u32 %r110, %r517, %r148, %r1802;
	// end inline asm
	// begin inline asm
	madc.hi.u32 %r114, %r517, %r148, %r1802;
	// end inline asm
	// begin inline asm
	mad.lo.cc.u32 %r118, %r525, %r148, %r62;
	// end inline asm
	// begin inline asm
	madc.hi.cc.u32 %r122, %r525, %r148, %r65;
	// end inline asm
	// begin inline asm
	madc.lo.cc.u32 %r126, %r533, %r148, %r68;
	// end inline asm
	// begin inline asm
	madc.hi.cc.u32 %r130, %r533, %r148, %r71;
	// end inline asm
	// begin inline asm
	madc.lo.cc.u32 %r134, %r541, %r148, %r74;
	// end inline asm
	// begin inline asm
	madc.hi.cc.u32 %r138, %r541, %r148, %r77;
	// end inline asm
	// begin inline asm
	madc.lo.cc.u32 %r142, %r549, %r148, %r80;
	// end inline asm
	// begin inline asm
	madc.hi.cc.u32 %r146, %r549, %r148, %r83;
	// end inline asm
	// begin inline asm
	addc.u32 %r150, %r114, %r1802;
	// end inline asm
	// begin inline asm
	mad.lo.cc.u32 %r153, %r493, %r215, %r126;
	// end inline asm
	// begin inline asm
	madc.hi.cc.u32 %r157, %r493, %r215, %r130;
	// end inline asm
	// begin inline asm
	madc.lo.cc.u32 %r161, %r501, %r215, %r134;
	// end inline asm
	// begin inline asm
	madc.hi.cc.u32 %r165, %r501, %r215, %r138;
	// end inline asm
	// begin inline asm
	madc.lo.cc.u32 %r169, %r509, %r215, %r142;
	// end inline asm
	// begin inline asm
	madc.hi.cc.u32 %r173, %r509, %r215, %r146;
	// end inline asm
	// begin inline asm
	madc.lo.cc.u32 %r177, %r517, %r215, %r1802;
	// end inline asm
	// begin inline asm
	madc.hi.u32 %r181, %r517, %r215, %r1802;
	// end inline asm
	// begin inline asm
	mad.lo.cc.u32 %r185, %r525, %r215, %r86;
	// end inline asm
	// begin inline asm
	madc.hi.cc.u32 %r189, %r525, %r215, %r90;
	// end inline asm
	// begin inline asm
	madc.lo.cc.u32 %r193, %r533, %r215, %r94;
	// end inline asm
	// begin inline asm
	madc.hi.cc.u32 %r197, %r533, %r215, %r98;
	// end inline asm
	// begin inline asm
	madc.lo.cc.u32 %r201, %r541, %r215, %r102;
	// end inline asm
	// begin inline asm
	madc.hi.cc.u32 %r205, %r541, %r215, %r106;
	// end inline asm
	// begin inline asm
	madc.lo.cc.u32 %r209, %r549, %r215, %r110;
	// end inline asm
	// begin inline asm
	madc.hi.cc.u32 %r213, %r549, %r215, %r150;
	// end inline asm
	// begin inline asm
	addc.u32 %r217, %r181, %r1802;
	// end inline asm
	// begin inline asm
	mad.lo.cc.u32 %r220, %r493, %r282, %r193;
	// end inline asm
	// begin inline asm
	madc.hi.cc.u32 %r224, %r493, %r282, %r197;
	// end inline asm
	// begin inline asm
	madc.lo.cc.u32 %r228, %r501, %r282, %r201;
	// end inline asm
	// begin inline asm
	madc.hi.cc.u32 %r232, %r501, %r282, %r205;
	// end inline asm
	// begin inline asm
	madc.lo.cc.u32 %r236, %r509, %r282, %r209;
	// end inline asm
	// begin inline asm
	madc.hi.cc.u32 %r240, %r509, %r282, %r213;
	// end inline asm
	// begin inline asm
	madc.lo.cc.u32 %r244, %r517, %r282, %r1802;
	// end inline asm
	// begin inline asm
	madc.hi.u32 %r248, %r517, %r282, %r1802;
	// end inline asm
	// begin inline asm
	mad.lo.cc.u32 %r252, %r525, %r282, %r153;
	// end inline asm
	// begin inline asm
	madc.hi.cc.u32 %r256, %r525, %r282, %r157;
	// end inline asm
	// begin inline asm
	madc.lo.cc.u32 %r260, %r533, %r282, %r161;
	// end inline asm
	// begin inline asm
	madc.hi.cc.u32 %r264, %r533, %r282, %r165;
	// end inline asm
	// begin inline asm
	madc.lo.cc.u32 %r268, %r541, %r282, %r169;
	// end inline asm
	// begin inline asm
	madc.hi.cc.u32 %r272, %r541, %r282, %r173;
	// end inline asm
	// begin inline asm
	madc.lo.cc.u32 %r276, %r549, %r282, %r177;
	// end inline asm
	// begin inline asm
	madc.hi.cc.u32 %r280, %r549, %r282, %r217;
	// end inline asm
	// begin inline asm
	addc.u32 %r284, %r248, %r1802;
	// end inline asm
	// begin inline asm
	mad.lo.cc.u32 %r287, %r493, %r349, %r260;
	// end inline asm
	// begin inline asm
	madc.hi.cc.u32 %r291, %r493, %r349, %r264;
	// end inline asm
	// begin inline asm
	madc.lo.cc.u32 %r295, %r501, %r349, %r268;
	// end inline asm
	// begin inline asm
	madc.hi.cc.u32 %r299, %r501, %r349, %r272;
	// end inline asm
	// begin inline asm
	madc.lo.cc.u32 %r303, %r509, %r349, %r276;
	// end inline asm
	// begin inline asm
	madc.hi.cc.u32 %r307, %r509, %r349, %r280;
	// end inline asm
	// begin inline asm
	madc.lo.cc.u32 %r311, %r517, %r349, %r1802;
	// end inline asm
	// begin inline asm
	madc.hi.u32 %r315, %r517, %r349, %r1802;
	// end inline asm
	// begin inline asm
	mad.lo.cc.u32 %r319, %r525, %r349, %r220;
	// end inline asm
	// begin inline asm
	madc.hi.cc.u32 %r323, %r525, %r349, %r224;
	// end inline asm
	// begin inline asm
	madc.lo.cc.u32 %r327, %r533, %r349, %r228;
	// end inline asm
	// begin inline asm
	madc.hi.cc.u32 %r331, %r533, %r349, %r232;
	// end inline asm
	// begin inline asm
	madc.lo.cc.u32 %r335, %r541, %r349, %r236;
	// end inline asm
	// begin inline asm
	madc.hi.cc.u32 %r339, %r541, %r349, %r240;
	// end inline asm
	// begin inline asm
	madc.lo.cc.u32 %r343, %r549, %r349, %r244;
	// end inline asm
	// begin inline asm
	madc.hi.cc.u32 %r347, %r549, %r349, %r284;
	// end inline asm
	// begin inline asm
	addc.u32 %r351, %r315, %r1802;
	// end inline asm
	// begin inline asm
	mad.lo.cc.u32 %r354, %r493, %r416, %r327;
	// end inline asm
	// begin inline asm
	madc.hi.cc.u32 %r358, %r493, %r416, %r331;
	// end inline asm
	// begin inline asm
	madc.lo.cc.u32 %r362, %r501, %r416, %r335;
	// end inline asm
	// begin inline asm
	madc.hi.cc.u32 %r366, %r501, %r416, %r339;
	// end inline asm
	// begin inline asm
	madc.lo.cc.u32 %r370, %r509, %r416, %r343;
	// end inline asm
	// begin inline asm
	madc.hi.cc.u32 %r374, %r509, %r416, %r347;
	// end inline asm
	// begin inline asm
	madc.lo.cc.u32 %r378, %r517, %r416, %r1802;
	// end inline asm
	// begin inline asm
	madc.hi.u32 %r382, %r517, %r416, %r1802;
	// end inline asm
	// begin inline asm
	mad.lo.cc.u32 %r386, %r525, %r416, %r287;
	// end inline asm
	// begin inline asm
	madc.hi.cc.u32 %r390, %r525, %r416, %r291;
	// end inline asm
	// begin inline asm
	madc.lo.cc.u32 %r394, %r533, %r416, %r295;
	// end inline asm
	// begin inline asm
	madc.hi.cc.u32 %r398, %r533, %r416, %r299;
	// end inline asm
	// begin inline asm
	madc.lo.cc.u32 %r402, %r541, %r416, %r303;
	// end inline asm
	// begin inline asm
	madc.hi.cc.u32 %r406, %r541, %r416, %r307;
	// end inline asm
	// begin inline asm
	madc.lo.cc.u32 %r410, %r549, %r416, %r311;
	// end inline asm
	// begin inline asm
	madc.hi.cc.u32 %r414, %r549, %r416, %r351;
	// end inline asm
	// begin inline asm
	addc.u32 %r418, %r382, %r1802;
	// end inline asm
	// begin inline asm
	mad.lo.cc.u32 %r421, %r493, %r483, %r394;
	// end inline asm
	// begin inline asm
	madc.hi.cc.u32 %r425, %r493, %r483, %r398;
	// end inline asm
	// begin inline asm
	madc.lo.cc.u32 %r429, %r501, %r483, %r402;
	// end inline asm
	// begin inline asm
	madc.hi.cc.u32 %r433, %r501, %r483, %r406;
	// end inline asm
	// begin inline asm
	madc.lo.cc.u32 %r437, %r509, %r483, %r410;
	// end inline asm
	// begin inline asm
	madc.hi.cc.u32 %r441, %r509, %r483, %r414;
	// end inline asm
	// begin inline asm
	madc.lo.cc.u32 %r445, %r517, %r483, %r1802;
	// end inline asm
	// begin inline asm
	madc.hi.u32 %r449, %r517, %r483, %r1802;
	// end inline asm
	// begin inline asm
	mad.lo.cc.u32 %r453, %r525, %r483, %r354;
	// end inline asm
	// begin inline asm
	madc.hi.cc.u32 %r457, %r525, %r483, %r358;
	// end inline asm
	// begin inline asm
	madc.lo.cc.u32 %r461, %r533, %r483, %r362;
	// end inline asm
	// begin inline asm
	madc.hi.cc.u32 %r465, %r533, %r483, %r366;
	// end inline asm
	// begin inline asm
	madc.lo.cc.u32 %r469, %r541, %r483, %r370;
	// end inline asm
	// begin inline asm
	madc.hi.cc.u32 %r473, %r541, %r483, %r374;
	// end inline asm
	// begin inline asm
	madc.lo.cc.u32 %r477, %r549, %r483, %r378;
	// end inline asm
	// begin inline asm
	madc.hi.cc.u32 %r481, %r549, %r483, %r418;
	// end inline asm
	// begin inline asm
	addc.u32 %r485, %r449, %r1802;
	// end inline asm
	// begin inline asm
	mad.lo.cc.u32 %r488, %r493, %r550, %r461;
	// end inline asm
	// begin inline asm
	madc.hi.cc.u32 %r492, %r493, %r550, %r465;
	// end inline asm
	// begin inline asm
	madc.lo.cc.u32 %r496, %r501, %r550, %r469;
	// end inline asm
	// begin inline asm
	madc.hi.cc.u32 %r500, %r501, %r550, %r473;
	// end inline asm
	// begin inline asm
	madc.lo.cc.u32 %r504, %r509, %r550, %r477;
	// end inline asm
	// begin inline asm
	madc.hi.cc.u32 %r508, %r509, %r550, %r481;
	// end inline asm
	// begin inline asm
	madc.lo.cc.u32 %r512, %r517, %r550, %r1802;
	// end inline asm
	// begin inline asm
	madc.hi.u32 %r516, %r517, %r550, %r1802;
	// end inline asm
	// begin inline asm
	mad.lo.cc.u32 %r520, %r525, %r550, %r421;
	// end inline asm
	// begin inline asm
	madc.hi.cc.u32 %r524, %r525, %r550, %r425;
	// end inline asm
	// begin inline asm
	madc.lo.cc.u32 %r528, %r533, %r550, %r429;
	// end inline asm
	// begin inline asm
	madc.hi.cc.u32 %r532, %r533, %r550, %r433;
	// end inline asm
	// begin inline asm
	madc.lo.cc.u32 %r536, %r541, %r550, %r437;
	// end inline asm
	// begin inline asm
	madc.hi.cc.u32 %r540, %r541, %r550, %r441;
	// end inline asm
	// begin inline asm
	madc.lo.cc.u32 %r544, %r549, %r550, %r445;
	// end inline asm
	// begin inline asm
	madc.hi.cc.u32 %r548, %r549, %r550, %r485;
	// end inline asm
	// begin inline asm
	addc.u32 %r552, %r516, %r1802;
	// end inline asm
	// begin inline asm
	add.cc.u32 %r555, %r41, %r118;
	// end inline asm
	// begin inline asm
	addc.cc.u32 %r558, %r185, %r122;
	// end inline asm
	// begin inline asm
	addc.cc.u32 %r561, %r189, %r252;
	// end inline asm
	// begin inline asm
	addc.cc.u32 %r564, %r319, %r256;
	// end inline asm
	// begin inline asm
	addc.cc.u32 %r567, %r323, %r386;
	// end inline asm
	// begin inline asm
	addc.cc.u32 %r570, %r453, %r390;
	// end inline asm
	// begin inline asm
	addc.cc.u32 %r573, %r457, %r520;
	// end inline asm
	// begin inline asm
	addc.cc.u32 %r576, %r488, %r524;
	// end inline asm
	// begin inline asm
	addc.cc.u32 %r579, %r492, %r528;
	// end inline asm
	// begin inline asm
	addc.cc.u32 %r582, %r496, %r532;
	// end inline asm
	// begin inline asm
	addc.cc.u32 %r585, %r500, %r536;
	// end inline asm
	// begin inline asm
	addc.cc.u32 %r588, %r504, %r540;
	// end inline asm
	// begin inline asm
	addc.cc.u32 %r591, %r508, %r544;
	// end inline asm
	// begin inline asm
	addc.cc.u32 %r594, %r512, %r548;
	// end inline asm
	// begin inline asm
	addc.u32 %r597, %r552, %r1802;
	// end inline asm
	mov.b32 	%r1775, 1;
	// begin inline asm
	shf.l.clamp.b32 %r600, %r573, %r576, %r1775;
	// end inline asm
	// begin inline asm
	shf.l.clamp.b32 %r604, %r576, %r579, %r1775;
	// end inline asm
	// begin inline asm
	shf.l.clamp.b32 %r608, %r579, %r582, %r1775;
	// end inline asm
	// begin inline asm
	shf.l.clamp.b32 %r612, %r582, %r585, %r1775;
	// end inline asm
	// begin inline asm
	shf.l.clamp.b32 %r616, %r585, %r588, %r1775;
	// end inline asm
	// begin inline asm
	shf.l.clamp.b32 %r620, %r588, %r591, %r1775;
	// end inline asm
	// begin inline asm
	shf.l.clamp.b32 %r624, %r591, %r594, %r1775;
	// end inline asm
	// begin inline asm
	shf.l.clamp.b32 %r628, %r594, %r597, %r1775;
	// end inline asm
	mov.b32 	%r676, -2096932636;
	// begin inline asm
	mul.hi.u32 %r632, %r600, %r676;
	// end inline asm
	// begin inline asm
	mul.lo.u32 %r635, %r608, %r676;
	// end inline asm
	// begin inline asm
	mul.hi.u32 %r638, %r608, %r676;
	// end inline asm
	// begin inline asm
	mul.lo.u32 %r641, %r616, %r676;
	// end inline asm
	// begin inline asm
	mul.hi.u32 %r644, %r616, %r676;
	// end inline asm
	// begin inline asm
	mul.lo.u32 %r647, %r624, %r676;
	// end inline asm
	// begin inline asm
	mul.hi.u32 %r650, %r624, %r676;
	// end inline asm
	// begin inline asm
	mul.lo.u32 %r653, %r604, %r676;
	// end inline asm
	// begin inline asm
	mul.hi.u32 %r656, %r604, %r676;
	// end inline asm
	// begin inline asm
	mul.lo.u32 %r659, %r612, %r676;
	// end inline asm
	// begin inline asm
	mul.hi.u32 %r662, %r612, %r676;
	// end inline asm
	// begin inline asm
	mul.lo.u32 %r665, %r620, %r676;
	// end inline asm
	// begin inline asm
	mul.hi.u32 %r668, %r620, %r676;
	// end inline asm
	// begin inline asm
	mul.lo.u32 %r671, %r628, %r676;
	// end inline asm
	// begin inline asm
	mul.hi.u32 %r674, %r628, %r676;
	// end inline asm
	mov.b32 	%r739, 1352457856;
	// begin inline asm
	mad.lo.cc.u32 %r677, %r604, %r739, %r635;
	// end inline asm
	// begin inline asm
	madc.hi.cc.u32 %r681, %r604, %r739, %r638;
	// end inline asm
	// begin inline asm
	madc.lo.cc.u32 %r685, %r612, %r739, %r641;
	// end inline asm
	// begin inline asm
	madc.hi.cc.u32 %r689, %r612, %r739, %r644;
	// end inline asm
	// begin inline asm
	madc.lo.cc.u32 %r693, %r620, %r739, %r647;
	// end inline asm
	// begin inline asm
	madc.hi.cc.u32 %r697, %r620, %r739, %r650;
	// end inline asm
	// begin inline asm
	madc.lo.cc.u32 %r701, %r628, %r739, %r1802;
	// end inline asm
	// begin inline asm
	madc.hi.u32 %r705, %r628, %r739, %r1802;
	// end inline asm
	// begin inline asm
	mad.lo.cc.u32 %r709, %r600, %r739, %r653;
	// end inline asm
	// begin inline asm
	madc.hi.cc.u32 %r713, %r600, %r739, %r656;
	// end inline asm
	// begin inline asm
	madc.lo.cc.u32 %r717, %r608, %r739, %r659;
	// end inline asm
	// begin inline asm
	madc.hi.cc.u32 %r721, %r608, %r739, %r662;
	// end inline asm
	// begin inline asm
	madc.lo.cc.u32 %r725, %r616, %r739, %r665;
	// end inline asm
	// begin inline asm
	madc.hi.cc.u32 %r729, %r616, %r739, %r668;
	// end inline asm
	// begin inline asm
	madc.lo.cc.u32 %r733, %r624, %r739, %r671;
	// end inline asm
	// begin inline asm
	madc.hi.cc.u32 %r737, %r624, %r739, %r674;
	// end inline asm
	// begin inline asm
	addc.u32 %r741, %r705, %r1802;
	// end inline asm
	mov.b32 	%r806, 798157660;
	// begin inline asm
	mad.lo.cc.u32 %r744, %r604, %r806, %r717;
	// end inline asm
	// begin inline asm
	madc.hi.cc.u32 %r748, %r604, %r806, %r721;
	// end inline asm
	// begin inline asm
	madc.lo.cc.u32 %r752, %r612, %r806, %r725;
	// end inline asm
	// begin inline asm
	madc.hi.cc.u32 %r756, %r612, %r806, %r729;
	// end inline asm
	// begin inline asm
	madc.lo.cc.u32 %r760, %r620, %r806, %r733;
	// end inline asm
	// begin inline asm
	madc.hi.cc.u32 %r764, %r620, %r806, %r737;
	// end inline asm
	// begin inline asm
	madc.lo.cc.u32 %r768, %r628, %r806, %r1802;
	// end inline asm
	// begin inline asm
	madc.hi.u32 %r772, %r628, %r806, %r1802;
	// end inline asm
	// begin inline asm
	mad.lo.cc.u32 %r776, %r600, %r806, %r677;
	// end inline asm
	// begin inline asm
	madc.hi.cc.u32 %r780, %r600, %r806, %r681;
	// end inline asm
	// begin inline asm
	madc.lo.cc.u32 %r784, %r608, %r806, %r685;
	// end inline asm
	// begin inline asm
	madc.hi.cc.u32 %r788, %r608, %r806, %r689;
	// end inline asm
	// begin inline asm
	madc.lo.cc.u32 %r792, %r616, %r806, %r693;
	// end inline asm
	// begin inline asm
	madc.hi.cc.u32 %r796, %r616, %r806, %r697;
	// end inline asm
	// begin inline asm
	madc.lo.cc.u32 %r800, %r624, %r806, %r701;
	// end inline asm
	// begin inline asm
	madc.hi.cc.u32 %r804, %r624, %r806, %r741;
	// end inline asm
	// begin inline asm
	addc.u32 %r808, %r772, %r1802;
	// end inline asm
	mov.b32 	%r873, -650047571;
	// begin inline asm
	mad.lo.cc.u32 %r811, %r604, %r873, %r784;
	// end inline asm
	// begin inline asm
	madc.hi.cc.u32 %r815, %r604, %r873, %r788;
	// end inline asm
	// begin inline asm
	madc.lo.cc.u32 %r819, %r612, %r873, %r792;
	// end inline asm
	// begin inline asm
	madc.hi.cc.u32 %r823, %r612, %r873, %r796;
	// end inline asm
	// begin inline asm
	madc.lo.cc.u32 %r827, %r620, %r873, %r800;
	// end inline asm
	// begin inline asm
	madc.hi.cc.u32 %r831, %r620, %r873, %r804;
	// end inline asm
	// begin inline asm
	madc.lo.cc.u32 %r835, %r628, %r873, %r1802;
	// end inline asm
	// begin inline asm
	madc.hi.u32 %r839, %r628, %r873, %r1802;
	// end inline asm
	// begin inline asm
	mad.lo.cc.u32 %r843, %r600, %r873, %r744;
	// end inline asm
	// begin inline asm
	madc.hi.cc.u32 %r847, %r600, %r873, %r748;
	// end inline asm
	// begin inline asm
	madc.lo.cc.u32 %r851, %r608, %r873, %r752;
	// end inline asm
	// begin inline asm
	madc.hi.cc.u32 %r855, %r608, %r873, %r756;
	// end inline asm
	// begin inline asm
	madc.lo.cc.u32 %r859, %r616, %r873, %r760;
	// end inline asm
	// begin inline asm
	madc.hi.cc.u32 %r863, %r616, %r873, %r764;
	// end inline asm
	// begin inline asm
	madc.lo.cc.u32 %r867, %r624, %r873, %r768;
	// end inline asm
	// begin inline asm
	madc.hi.cc.u32 %r871, %r624, %r873, %r808;
	// end inline asm
	// begin inline asm
	addc.u32 %r875, %r839, %r1802;
	// end inline asm
	mov.b32 	%r940, -1040702540;
	// begin inline asm
	mad.lo.cc.u32 %r878, %r604, %r940, %r851;
	// end inline asm
	// begin inline asm
	madc.hi.cc.u32 %r882, %r604, %r940, %r855;
	// end inline asm
	// begin inline asm
	madc.lo.cc.u32 %r886, %r612, %r940, %r859;
	// end inline asm
	// begin inline asm
	madc.hi.cc.u32 %r890, %r612, %r940, %r863;
	// end inline asm
	// begin inline asm
	madc.lo.cc.u32 %r894, %r620, %r940, %r867;
	// end inline asm
	// begin inline asm
	madc.hi.cc.u32 %r898, %r620, %r940, %r871;
	// end inline asm
	// begin inline asm
	madc.lo.cc.u32 %r902, %r628, %r940, %r1802;
	// end inline asm
	// begin inline asm
	madc.hi.u32 %r906, %r628, %r940, %r1802;
	// end inline asm
	// begin inline asm
	mad.lo.cc.u32 %r910, %r600, %r940, %r811;
	// end inline asm
	// begin inline asm
	madc.hi.cc.u32 %r914, %r600, %r940, %r815;
	// end inline asm
	// begin inline asm
	madc.lo.cc.u32 %r918, %r608, %r940, %r819;
	// end inline asm
	// begin inline asm
	madc.hi.cc.u32 %r922, %r608, %r940, %r823;
	// end inline asm
	// begin inline asm
	madc.lo.cc.u32 %r926, %r616, %r940, %r827;
	// end inline asm
	// begin inline asm
	madc.hi.cc.u32 %r930, %r616, %r940, %r831;
	// end inline asm
	// begin inline asm
	madc.lo.cc.u32 %r934, %r624, %r940, %r835;
	// end inline asm
	// begin inline asm
	madc.hi.cc.u32 %r938, %r624, %r940, %r875;
	// end inline asm
	// begin inline asm
	addc.u32 %r942, %r906, %r1802;
	// end inline asm
	mov.b32 	%r1007, 237860653;
	// begin inline asm
	mad.lo.cc.u32 %r945, %r604, %r1007, %r918;
	// end inline asm
	// begin inline asm
	madc.hi.cc.u32 %r949, %r604, %r1007, %r922;
	// end inline asm
	// begin inline asm
	madc.lo.cc.u32 %r953, %r612, %r1007, %r926;
	// end inline asm
	// begin inline asm
	madc.hi.cc.u32 %r957, %r612, %r1007, %r930;
	// end inline asm
	// begin inline asm
	madc.lo.cc.u32 %r961, %r620, %r1007, %r934;
	// end inline asm
	// begin inline asm
	madc.hi.cc.u32 %r965, %r620, %r1007, %r938;
	// end inline asm
	// begin inline asm
	madc.lo.cc.u32 %r969, %r628, %r1007, %r1802;
	// end inline asm
	// begin inline asm
	madc.hi.u32 %r973, %r628, %r1007, %r1802;
	// end inline asm
	// begin inline asm
	mad.lo.cc.u32 %r977, %r600, %r1007, %r878;
	// end inline asm
	// begin inline asm
	madc.hi.cc.u32 %r981, %r600, %r1007, %r882;
	// end inline asm
	// begin inline asm
	madc.lo.cc.u32 %r985, %r608, %r1007, %r886;
	// end inline asm
	// begin inline asm
	madc.hi.cc.u32 %r989, %r608, %r1007, %r890;
	// end inline asm
	// begin inline asm
	madc.lo.cc.u32 %r993, %r616, %r1007, %r894;
	// end inline asm
	// begin inline asm
	madc.hi.cc.u32 %r997, %r616, %r1007, %r898;
	// end inline asm
	// begin inline asm
	madc.lo.cc.u32 %r1001, %r624, %r1007, %r902;
	// end inline asm
	// begin inline asm
	madc.hi.cc.u32 %r1005, %r624, %r1007, %r942;
	// end inline asm
	// begin inline asm
	addc.u32 %r1009, %r973, %r1802;
	// end inline asm
	mov.b32 	%r1074, 2142735839;
	// begin inline asm
	mad.lo.cc.u32 %r1012, %r604, %r1074, %r985;
	// end inline asm
	// begin inline asm
	madc.hi.cc.u32 %r1016, %r604, %r1074, %r989;
	// end inline asm
	// begin inline asm
	madc.lo.cc.u32 %r1020, %r612, %r1074, %r993;
	// end inline asm
	// begin inline asm
	madc.hi.cc.u32 %r1024, %r612, %r1074, %r997;
	// end inline asm
	// begin inline asm
	madc.lo.cc.u32 %r1028, %r620, %r1074, %r1001;
	// end inline asm
	// begin inline asm
	madc.hi.cc.u32 %r1032, %r620, %r1074, %r1005;
	// end inline asm
	// begin inline asm
	madc.lo.cc.u32 %r1036, %r628, %r1074, %r1802;
	// end inline asm
	// begin inline asm
	madc.hi.u32 %r1040, %r628, %r1074, %r1802;
	// end inline asm
	// begin inline asm
	mad.lo.cc.u32 %r1044, %r600, %r1074, %r945;
	// end inline asm
	// begin inline asm
	madc.hi.cc.u32 %r1048, %r600, %r1074, %r949;
	// end inline asm
	// begin inline asm
	madc.lo.cc.u32 %r1052, %r608, %r1074, %r953;
	// end inline asm
	// begin inline asm
	madc.hi.cc.u32 %r1056, %r608, %r1074, %r957;
	// end inline asm
	// begin inline asm
	madc.lo.cc.u32 %r1060, %r616, %r1074, %r961;
	// end inline asm
	// begin inline asm
	madc.hi.cc.u32 %r1064, %r616, %r1074, %r965;
	// end inline asm
	// begin inline asm
	madc.lo.cc.u32 %r1068, %r624, %r1074, %r969;
	// end inline asm
	// begin inline asm
	madc.hi.cc.u32 %r1072, %r624, %r1074, %r1009;
	// end inline asm
	// begin inline asm
	addc.u32 %r1076, %r1040, %r1802;
	// end inline asm
	mov.b32 	%r1141, -1923865285;
	// begin inline asm
	mad.lo.cc.u32 %r1079, %r604, %r1141, %r1052;
	// end inline asm
	// begin inline asm
	madc.hi.cc.u32 %r1083, %r604, %r1141, %r1056;
	// end inline asm
	// begin inline asm
	madc.lo.cc.u32 %r1087, %r612, %r1141, %r1060;
	// end inline asm
	// begin inline asm
	madc.hi.cc.u32 %r1091, %r612, %r1141, %r1064;
	// end inline asm
	// begin inline asm
	madc.lo.cc.u32 %r1095, %r620, %r1141, %r1068;
	// end inline asm
	// begin inline asm
	madc.hi.cc.u32 %r1099, %r620, %r1141, %r1072;
	// end inline asm
	// begin inline asm
	madc.lo.cc.u32 %r1103, %r628, %r1141, %r1802;
	// end inline asm
	// begin inline asm
	madc.hi.u32 %r1107, %r628, %r1141, %r1802;
	// end inline asm
	// begin inline asm
	mad.lo.cc.u32 %r1111, %r600, %r1141, %r1012;
	// end inline asm
	// begin inline asm
	madc.hi.cc.u32 %r1115, %r600, %r1141, %r1016;
	// end inline asm
	// begin inline asm
	madc.lo.cc.u32 %r1119, %r608, %r1141, %r1020;
	// end inline asm
	// begin inline asm
	madc.hi.cc.u32 %r1123, %r608, %r1141, %r1024;
	// end inline asm
	// begin inline asm
	madc.lo.cc.u32 %r1127, %r616, %r1141, %r1028;
	// end inline asm
	// begin inline asm
	madc.hi.cc.u32 %r1131, %r616, %r1141, %r1032;
	// end inline asm
	// begin inline asm
	madc.lo.cc.u32 %r1135, %r624, %r1141, %r1036;
	// end inline asm
	// begin inline asm
	madc.hi.cc.u32 %r1139, %r624, %r1141, %r1076;
	// end inline asm
	// begin inline asm
	addc.u32 %r1143, %r1107, %r1802;
	// end inline asm
	// begin inline asm
	add.cc.u32 %r1146, %r632, %r709;
	// end inline asm
	// begin inline asm
	addc.cc.u32 %r1149, %r776, %r713;
	// end inline asm
	// begin inline asm
	addc.cc.u32 %r1152, %r780, %r843;
	// end inline asm
	// begin inline asm
	addc.cc.u32 %r1155, %r910, %r847;
	// end inline asm
	// begin inline asm
	addc.cc.u32 %r1158, %r914, %r977;
	// end inline asm
	// begin inline asm
	addc.cc.u32 %r1161, %r1044, %r981;
	// end inline asm
	// begin inline asm
	addc.cc.u32 %r1164, %r1048, %r1111;
	// end inline asm
	// begin inline asm
	addc.cc.u32 %r1167, %r1079, %r1115;
	// end inline asm
	// begin inline asm
	addc.cc.u32 %r1170, %r1083, %r1119;
	// end inline asm
	// begin inline asm
	addc.cc.u32 %r1173, %r1087, %r1123;
	// end inline asm
	// begin inline asm
	addc.cc.u32 %r1176, %r1091, %r1127;
	// end inline asm
	// begin inline asm
	addc.cc.u32 %r1179, %r1095, %r1131;
	// end inline asm
	// begin inline asm
	addc.cc.u32 %r1182, %r1099, %r1135;
	// end inline asm
	// begin inline asm
	addc.cc.u32 %r1185, %r1103, %r1139;
	// end inline asm
	// begin inline asm
	addc.u32 %r1188, %r1143, %r1802;
	// end inline asm
	// begin inline asm
	shf.l.clamp.b32 %r1191, %r1164, %r1167, %r1775;
	// end inline asm
	// begin inline asm
	shf.l.clamp.b32 %r1195, %r1167, %r1170, %r1775;
	// end inline asm
	// begin inline asm
	shf.l.clamp.b32 %r1199, %r1170, %r1173, %r1775;
	// end inline asm
	// begin inline asm
	shf.l.clamp.b32 %r1203, %r1173, %r1176, %r1775;
	// end inline asm
	// begin inline asm
	shf.l.clamp.b32 %r1207, %r1176, %r1179, %r1775;
	// end inline asm
	// begin inline asm
	shf.l.clamp.b32 %r1211, %r1179, %r1182, %r1775;
	// end inline asm
	// begin inline asm
	shf.l.clamp.b32 %r1215, %r1182, %r1185, %r1775;
	// end inline asm
	// begin inline asm
	shf.l.clamp.b32 %r1219, %r1185, %r1188, %r1775;
	// end inline asm
	// begin inline asm
	mul.lo.u32 %r1223, %r1191, %r1775;
	// end inline asm
	// begin inline asm
	mul.hi.u32 %r1226, %r1191, %r1775;
	// end inline asm
	// begin inline asm
	mul.lo.u32 %r1229, %r1199, %r1775;
	// end inline asm
	// begin inline asm
	mul.hi.u32 %r1232, %r1199, %r1775;
	// end inline asm
	// begin inline asm
	mul.lo.u32 %r1235, %r1207, %r1775;
	// end inline asm
	// begin inline asm
	mul.hi.u32 %r1238, %r1207, %r1775;
	// end inline asm
	// begin inline asm
	mul.lo.u32 %r1241, %r1215, %r1775;
	// end inline asm
	// begin inline asm
	mul.hi.u32 %r1244, %r1215, %r1775;
	// end inline asm
	// begin inline asm
	mul.lo.u32 %r1247, %r1195, %r1775;
	// end inline asm
	// begin inline asm
	mul.hi.u32 %r1250, %r1195, %r1775;
	// end inline asm
	// begin inline asm
	mul.lo.u32 %r1253, %r1203, %r1775;
	// end inline asm
	// begin inline asm
	mul.hi.u32 %r1256, %r1203, %r1775;
	// end inline asm
	// begin inline asm
	mul.lo.u32 %r1259, %r1211, %r1775;
	// end inline asm
	// begin inline asm
	mul.hi.u32 %r1262, %r1211, %r1775;
	// end inline asm
	// begin inline asm
	mul.lo.u32 %r1265, %r1219, %r1775;
	// end inline asm
	// begin inline asm
	mul.hi.u32 %r1268, %r1219, %r1775;
	// end inline asm
	mov.b32 	%r1778, -1;
	// begin inline asm
	mad.lo.cc.u32 %r1271, %r1195, %r1778, %r1229;
	// end inline asm
	// begin inline asm
	madc.hi.cc.u32 %r1275, %r1195, %r1778, %r1232;
	// end inline asm
	// begin inline asm
	madc.lo.cc.u32 %r1279, %r1203, %r1778, %r1235;
	// end inline asm
	// begin inline asm
	madc.hi.cc.u32 %r1283, %r1203, %r1778, %r1238;
	// end inline asm
	// begin inline asm
	madc.lo.cc.u32 %r1287, %r1211, %r1778, %r1241;
	// end inline asm
	// begin inline asm
	madc.hi.cc.u32 %r1291, %r1211, %r1778, %r1244;
	// end inline asm
	// begin inline asm
	madc.lo.cc.u32 %r1295, %r1219, %r1778, %r1802;
	// end inline asm
	// begin inline asm
	madc.hi.u32 %r1299, %r1219, %r1778, %r1802;
	// end inline asm
	// begin inline asm
	mad.lo.cc.u32 %r1303, %r1191, %r1778, %r1247;
	// end inline asm
	// begin inline asm
	madc.hi.cc.u32 %r1307, %r1191, %r1778, %r1250;
	// end inline asm
	// begin inline asm
	madc.lo.cc.u32 %r1311, %r1199, %r1778, %r1253;
	// end inline asm
	// begin inline asm
	madc.hi.cc.u32 %r1315, %r1199, %r1778, %r1256;
	// end inline asm
	// begin inline asm
	madc.lo.cc.u32 %r1319, %r1207, %r1778, %r1259;
	// end inline asm
	// begin inline asm
	madc.hi.cc.u32 %r1323, %r1207, %r1778, %r1262;
	// end inline asm
	// begin inline asm
	madc.lo.cc.u32 %r1327, %r1215, %r1778, %r1265;
	// end inline asm
	// begin inline asm
	madc.hi.cc.u32 %r1331, %r1215, %r1778, %r1268;
	// end inline asm
	// begin inline asm
	addc.u32 %r1335, %r1299, %r1802;
	// end inline asm
	mov.b32 	%r1781, -107522;
	// begin inline asm
	mad.lo.cc.u32 %r1338, %r1195, %r1781, %r1311;
	// end inline asm
	// begin inline asm
	madc.hi.cc.u32 %r1342, %r1195, %r1781, %r1315;
	// end inline asm
	// begin inline asm
	madc.lo.cc.u32 %r1346, %r1203, %r1781, %r1319;
	// end inline asm
	// begin inline asm
	madc.hi.cc.u32 %r1350, %r1203, %r1781, %r1323;
	// end inline asm
	// begin inline asm
	madc.lo.cc.u32 %r1354, %r1211, %r1781, %r1327;
	// end inline asm
	// begin inline asm
	madc.hi.cc.u32 %r1358, %r1211, %r1781, %r1331;
	// end inline asm
	// begin inline asm
	madc.lo.cc.u32 %r1362, %r1219, %r1781, %r1802;
	// end inline asm
	// begin inline asm
	madc.hi.u32 %r1366, %r1219, %r1781, %r1802;
	// end inline asm
	// begin inline asm
	mad.lo.cc.u32 %r1370, %r1191, %r1781, %r1271;
	// end inline asm
	// begin inline asm
	madc.hi.cc.u32 %r1374, %r1191, %r1781, %r1275;
	// end inline asm
	// begin inline asm
	madc.lo.cc.u32 %r1378, %r1199, %r1781, %r1279;
	// end inline asm
	// begin inline asm
	madc.hi.cc.u32 %r1382, %r1199, %r1781, %r1283;
	// end inline asm
	// begin inline asm
	madc.lo.cc.u32 %r1386, %r1207, %r1781, %r1287;
	// end inline asm
	// begin inline asm
	madc.hi.cc.u32 %r1390, %r1207, %r1781, %r1291;
	// end inline asm
	// begin inline asm
	madc.lo.cc.u32 %r1394, %r1215, %r1781, %r1295;
	// end inline asm
	// begin inline asm
	madc.hi.cc.u32 %r1398, %r1215, %r1781, %r1335;
	// end inline asm
	// begin inline asm
	addc.u32 %r1402, %r1366, %r1802;
	// end inline asm
	mov.b32 	%r1784, 1404937218;
	// begin inline asm
	mad.lo.cc.u32 %r1405, %r1195, %r1784, %r1378;
	// end inline asm
	// begin inline asm
	madc.hi.cc.u32 %r1409, %r1195, %r1784, %r1382;
	// end inline asm
	// begin inline asm
	madc.lo.cc.u32 %r1413, %r1203, %r1784, %r1386;
	// end inline asm
	// begin inline asm
	madc.hi.cc.u32 %r1417, %r1203, %r1784, %r1390;
	// end inline asm
	// begin inline asm
	madc.lo.cc.u32 %r1421, %r1211, %r1784, %r1394;
	// end inline asm
	// begin inline asm
	madc.hi.cc.u32 %r1425, %r1211, %r1784, %r1398;
	// end inline asm
	// begin inline asm
	madc.lo.cc.u32 %r1429, %r1219, %r1784, %r1802;
	// end inline asm
	// begin inline asm
	madc.hi.u32 %r1433, %r1219, %r1784, %r1802;
	// end inline asm
	// begin inline asm
	mad.lo.cc.u32 %r1437, %r1191, %r1784, %r1338;
	// end inline asm
	// begin inline asm
	madc.hi.cc.u32 %r1441, %r1191, %r1784, %r1342;
	// end inline asm
	// begin inline asm
	madc.lo.cc.u32 %r1445, %r1199, %r1784, %r1346;
	// end inline asm
	// begin inline asm
	madc.hi.cc.u32 %r1449, %r1199, %r1784, %r1350;
	// end inline asm
	// begin inline asm
	madc.lo.cc.u32 %r1453, %r1207, %r1784, %r1354;
	// end inline asm
	// begin inline asm
	madc.hi.cc.u32 %r1457, %r1207, %r1784, %r1358;
	// end inline asm
	// begin inline asm
	madc.lo.cc.u32 %r1461, %r1215, %r1784, %r1362;
	// end inline asm
	// begin inline asm
	madc.hi.cc.u32 %r1465, %r1215, %r1784, %r1402;
	// end inline asm
	// begin inline asm
	addc.u32 %r1469, %r1433, %r1802;
	// end inline asm
	mov.b32 	%r1787, 161601541;
	// begin inline asm
	mad.lo.cc.u32 %r1472, %r1195, %r1787, %r1445;
	// end inline asm
	// begin inline asm
	madc.hi.cc.u32 %r1476, %r1195, %r1787, %r1449;
	// end inline asm
	// begin inline asm
	madc.lo.cc.u32 %r1480, %r1203, %r1787, %r1453;
	// end inline asm
	// begin inline asm
	madc.hi.cc.u32 %r1484, %r1203, %r1787, %r1457;
	// end inline asm
	// begin inline asm
	madc.lo.cc.u32 %r1488, %r1211, %r1787, %r1461;
	// end inline asm
	// begin inline asm
	madc.hi.cc.u32 %r1492, %r1211, %r1787, %r1465;
	// end inline asm
	// begin inline asm
	madc.lo.cc.u32 %r1496, %r1219, %r1787, %r1802;
	// end inline asm
	// begin inline asm
	madc.hi.u32 %r1500, %r1219, %r1787, %r1802;
	// end inline asm
	// begin inline asm
	mad.lo.cc.u32 %r1504, %r1191, %r1787, %r1405;
	// end inline asm
	// begin inline asm
	madc.hi.cc.u32 %r1508, %r1191, %r1787, %r1409;
	// end inline asm
	// begin inline asm
	madc.lo.cc.u32 %r1512, %r1199, %r1787, %r1413;
	// end inline asm
	// begin inline asm
	madc.hi.cc.u32 %r1516, %r1199, %r1787, %r1417;
	// end inline asm
	// begin inline asm
	madc.lo.cc.u32 %r1520, %r1207, %r1787, %r1421;
	// end inline asm
	// begin inline asm
	madc.hi.cc.u32 %r1524, %r1207, %r1787, %r1425;
	// end inline asm
	// begin inline asm
	addc.u32 %r1528, %r1500, %r1802;
	// end inline asm
	mov.b32 	%r1790, 859428872;
	// begin inline asm
	mad.lo.cc.u32 %r1531, %r1195, %r1790, %r1512;
	// end inline asm
	// begin inline asm
	madc.hi.cc.u32 %r1535, %r1195, %r1790, %r1516;
	// end inline asm
	// begin inline asm
	madc.lo.cc.u32 %r1539, %r1203, %r1790, %r1520;
	// end inline asm
	// begin inline asm
	madc.hi.cc.u32 %r1543, %r1203, %r1790, %r1524;
	// end inline asm
	// begin inline asm
	madc.lo.cc.u32 %r1547, %r1211, %r1790, %r1429;
	// end inline asm
	// begin inline asm
	madc.hi.cc.u32 %r1551, %r1211, %r1790, %r1469;
	// end inline asm
	// begin inline asm
	madc.lo.cc.u32 %r1555, %r1219, %r1790, %r1802;
	// end inline asm
	// begin inline asm
	madc.hi.u32 %r1559, %r1219, %r1790, %r1802;
	// end inline asm
	// begin inline asm
	mad.lo.cc.u32 %r1563, %r1191, %r1790, %r1472;
	// end inline asm
	// begin inline asm
	madc.hi.cc.u32 %r1567, %r1191, %r1790, %r1476;
	// end inline asm
	// begin inline asm
	madc.lo.cc.u32 %r1571, %r1199, %r1790, %r1480;
	// end inline asm
	// begin inline asm
	madc.hi.cc.u32 %r1575, %r1199, %r1790, %r1484;
	// end inline asm
	// begin inline asm
	madc.lo.cc.u32 %r1579, %r1207, %r1790, %r1488;
	// end inline asm
	// begin inline asm
	madc.hi.cc.u32 %r1583, %r1207, %r1790, %r1492;
	// end inline asm
	// begin inline asm
	addc.u32 %r1587, %r1559, %r1802;
	// end inline asm
	mov.b32 	%r1793, 698187080;
	// begin inline asm
	mad.lo.cc.u32 %r1590, %r1195, %r1793, %r1571;
	// end inline asm
	// begin inline asm
	madc.hi.cc.u32 %r1594, %r1195, %r1793, %r1575;
	// end inline asm
	// begin inline asm
	madc.lo.cc.u32 %r1598, %r1203, %r1793, %r1579;
	// end inline asm
	// begin inline asm
	madc.hi.cc.u32 %r1602, %r1203, %r1793, %r1583;
	// end inline asm
	// begin inline asm
	madc.lo.cc.u32 %r1606, %r1211, %r1793, %r1496;
	// end inline asm
	// begin inline asm
	madc.hi.cc.u32 %r1610, %r1211, %r1793, %r1528;
	// end inline asm
	// begin inline asm
	madc.lo.cc.u32 %r1614, %r1219, %r1793, %r1802;
	// end inline asm
	// begin inline asm
	madc.hi.u32 %r1618, %r1219, %r1793, %r1802;
	// end inline asm
	// begin inline asm
	mad.lo.cc.u32 %r1622, %r1191, %r1793, %r1531;
	// end inline asm
	// begin inline asm
	madc.hi.cc.u32 %r1626, %r1191, %r1793, %r1535;
	// end inline asm
	// begin inline asm
	madc.lo.cc.u32 %r1630, %r1199, %r1793, %r1539;
	// end inline asm
	// begin inline asm
	madc.hi.cc.u32 %r1634, %r1199, %r1793, %r1543;
	// end inline asm
	// begin inline asm
	addc.u32 %r1638, %r1618, %r1802;
	// end inline asm
	mov.b32 	%r1796, 1944954707;
	// begin inline asm
	mad.lo.cc.u32 %r1641, %r1195, %r1796, %r1630;
	// end inline asm
	// begin inline asm
	madc.hi.cc.u32 %r1645, %r1195, %r1796, %r1634;
	// end inline asm
	// begin inline asm
	madc.lo.cc.u32 %r1649, %r1203, %r1796, %r1547;
	// end inline asm
	// begin inline asm
	madc.hi.cc.u32 %r1653, %r1203, %r1796, %r1551;
	// end inline asm
	// begin inline asm
	madc.lo.cc.u32 %r1657, %r1211, %r1796, %r1555;
	// end inline asm
	// begin inline asm
	madc.hi.cc.u32 %r1661, %r1211, %r1796, %r1587;
	// end inline asm
	// begin inline asm
	madc.lo.cc.u32 %r1665, %r1219, %r1796, %r1802;
	// end inline asm
	// begin inline asm
	madc.hi.u32 %r1669, %r1219, %r1796, %r1802;
	// end inline asm
	// begin inline asm
	mad.lo.cc.u32 %r1673, %r1191, %r1796, %r1590;
	// end inline asm
	// begin inline asm
	madc.hi.cc.u32 %r1677, %r1191, %r1796, %r1594;
	// end inline asm
	// begin inline asm
	madc.lo.cc.u32 %r1681, %r1199, %r1796, %r1598;
	// end inline asm
	// begin inline asm
	madc.hi.cc.u32 %r1685, %r1199, %r1796, %r1602;
	// end inline asm
	// begin inline asm
	addc.u32 %r1689, %r1669, %r1802;
	// end inline asm
	// begin inline asm
	add.cc.u32 %r1692, %r1226, %r1303;
	// end inline asm
	// begin inline asm
	addc.cc.u32 %r1695, %r1370, %r1307;
	// end inline asm
	// begin inline asm
	addc.cc.u32 %r1698, %r1374, %r1437;
	// end inline asm
	// begin inline asm
	addc.cc.u32 %r1701, %r1504, %r1441;
	// end inline asm
	// begin inline asm
	addc.cc.u32 %r1704, %r1508, %r1563;
	// end inline asm
	// begin inline asm
	addc.cc.u32 %r1707, %r1622, %r1567;
	// end inline asm
	// begin inline asm
	addc.cc.u32 %r1710, %r1626, %r1673;
	// end inline asm
	// begin inline asm
	addc.cc.u32 %r1713, %r1641, %r1677;
	// end inline asm
	// begin inline asm
	addc.cc.u32 %r1716, %r1645, %r1681;
	// end inline asm
	// begin inline asm
	addc.u32 %r1719, %r1649, %r1802;
	// end inline asm
	// begin inline asm
	sub.cc.u32 %r1844, %r38, %r1223;
	// end inline asm
	// begin inline asm
	subc.cc.u32 %r1837, %r555, %r1692;
	// end inline asm
	// begin inline asm
	subc.cc.u32 %r1838, %r558, %r1695;
	// end inline asm
	// begin inline asm
	subc.cc.u32 %r1839, %r561, %r1698;
	// end inline asm
	// begin inline asm
	subc.cc.u32 %r1840, %r564, %r1701;
	// end inline asm
	// begin inline asm
	subc.cc.u32 %r1841, %r567, %r1704;
	// end inline asm
	// begin inline asm
	subc.cc.u32 %r1842, %r570, %r1707;
	// end inline asm
	// begin inline asm
	subc.cc.u32 %r1843, %r573, %r1710;
	// end inline asm
	// begin inline asm
	subc.cc.u32 %r1746, %r576, %r1713;
	// end inline asm
	// begin inline asm
	subc.cc.u32 %r1749, %r579, %r1716;
	// end inline asm
	// begin inline asm
	subc.cc.u32 %r1752, %r582, %r1719;
	// end inline asm
	// begin inline asm
	subc.cc.u32 %r1755, %r585, %r1653;
	// end inline asm
	// begin inline asm
	subc.cc.u32 %r1758, %r588, %r1657;
	// end inline asm
	// begin inline asm
	subc.cc.u32 %r1761, %r591, %r1661;
	// end inline asm
	// begin inline asm
	subc.cc.u32 %r1764, %r594, %r1665;
	// end inline asm
	// begin inline asm
	subc.cc.u32 %r1767, %r597, %r1689;
	// end inline asm
	// begin inline asm
	subc.u32 %r1770, %r1802, %r1802;
	// end inline asm
	// begin inline asm
	sub.cc.u32 %r1773, %r1844, %r1775;
	// end inline asm
	// begin inline asm
	subc.cc.u32 %r1776, %r1837, %r1778;
	// end inline asm
	// begin inline asm
	subc.cc.u32 %r1779, %r1838, %r1781;
	// end inline asm
	// begin inline asm
	subc.cc.u32 %r1782, %r1839, %r1784;
	// end inline asm
	// begin inline asm
	subc.cc.u32 %r1785, %r1840, %r1787;
	// end inline asm
	// begin inline asm
	subc.cc.u32 %r1788, %r1841, %r1790;
	// end inline asm
	// begin inline asm
	subc.cc.u32 %r1791, %r1842, %r1793;
	// end inline asm
	// begin inline asm
	subc.cc.u32 %r1794, %r1843, %r1796;
	// end inline asm
	// begin inline asm
	subc.cc.u32 %r1797, %r1746, %r1802;
	// end inline asm
	// begin inline asm
	subc.u32 %r1800, %r1802, %r1802;
	// end inline asm
	setp.ne.s32 	%p2, %r1800, 0;
	@%p2 bra 	$L__BB0_4;
	mov.b32 	%r1809, 1;
	// begin inline asm
	sub.cc.u32 %r1807, %r1773, %r1809;
	// end inline asm
	mov.b32 	%r1812, -1;
	// begin inline asm
	subc.cc.u32 %r1810, %r1776, %r1812;
	// end inline asm
	mov.b32 	%r1815, -107522;
	// begin inline asm
	subc.cc.u32 %r1813, %r1779, %r1815;
	// end inline asm
	mov.b32 	%r1818, 1404937218;
	// begin inline asm
	subc.cc.u32 %r1816, %r1782, %r1818;
	// end inline asm
	mov.b32 	%r1821, 161601541;
	// begin inline asm
	subc.cc.u32 %r1819, %r1785, %r1821;
	// end inline asm
	mov.b32 	%r1824, 859428872;
	// begin inline asm
	subc.cc.u32 %r1822, %r1788, %r1824;
	// end inline asm
	mov.b32 	%r1827, 698187080;
	// begin inline asm
	subc.cc.u32 %r1825, %r1791, %r1827;
	// end inline asm
	mov.b32 	%r1830, 1944954707;
	// begin inline asm
	subc.cc.u32 %r1828, %r1794, %r1830;
	// end inline asm
	mov.b32 	%r1836, 0;
	// begin inline asm
	subc.cc.u32 %r1831, %r1797, %r1836;
	// end inline asm
	// begin inline asm
	subc.u32 %r1834, %r1836, %r1836;
	// end inline asm
	setp.ne.s32 	%p3, %r1834, 0;
	mov.u32 	%r1837, %r1776;
	mov.u32 	%r1838, %r1779;
	mov.u32 	%r1839, %r1782;
	mov.u32 	%r1840, %r1785;
	mov.u32 	%r1841, %r1788;
	mov.u32 	%r1842, %r1791;
	mov.u32 	%r1843, %r1794;
	mov.u32 	%r1844, %r1773;
	@%p3 bra 	$L__BB0_4;
	mov.u32 	%r1837, %r1810;
	mov.u32 	%r1838, %r1813;
	mov.u32 	%r1839, %r1816;
	mov.u32 	%r1840, %r1819;
	mov.u32 	%r1841, %r1822;
	mov.u32 	%r1842, %r1825;
	mov.u32 	%r1843, %r1828;
	mov.u32 	%r1844, %r1807;
$L__BB0_4:
	ld.param.u64 	%rd17, [_Z17multVectorsKernelILi1EEvP6bigintPKS0_S1_m_param_2];
	cvta.to.global.u64 	%rd12, %rd17;
	shl.b64 	%rd13, %rd6, 5;
	add.s64 	%rd14, %rd12, %rd13;
	st.global.v4.u32 	[%rd14], {%r1844, %r1837, %r1838, %r1839};
	st.global.v4.u32 	[%rd14+16], {%r1840, %r1841, %r1842, %r1843};
$L__BB0_5:
	ret;

}
	// .globl	_Z17multVectorsKernelILi500EEvP6bigintPKS0_S1_m
.visible .entry _Z17multVectorsKernelILi500EEvP6bigintPKS0_S1_m(
	.param .u64 .ptr .align 1 _Z17multVectorsKernelILi500EEvP6bigintPKS0_S1_m_param_0,
	.param .u64 .ptr .align 1 _Z17multVectorsKernelILi500EEvP6bigintPKS0_S1_m_param_1,
	.param .u64 .ptr .align 1 _Z17multVectorsKernelILi500EEvP6bigintPKS0_S1_m_param_2,
	.param .u64 _Z17multVectorsKernelILi500EEvP6bigintPKS0_S1_m_param_3
)
{
	.reg .pred 	%p<9>;
	.reg .b32 	%r<5553>;
	.reg .b64 	%rd<15>;

	ld.param.u64 	%rd2, [_Z17multVectorsKernelILi500EEvP6bigintPKS0_S1_m_param_0];
	ld.param.u64 	%rd3, [_Z17multVectorsKernelILi500EEvP6bigintPKS0_S1_m_param_1];
	ld.param.u64 	%rd5, [_Z17multVectorsKernelILi500EEvP6bigintPKS0_S1_m_param_3];
	mov.u32 	%r126, %ntid.x;
	mov.u32 	%r127, %ctaid.x;
	mov.u32 	%r128, %tid.x;
	mad.lo.s32 	%r129, %r126, %r127, %r128;
	cvt.s64.s32 	%rd1, %r129;
	setp.le.u64 	%p1, %rd5, %rd1;
	@%p1 bra 	$L__BB1_14;
	cvta.to.global.u64 	%rd6, %rd2;
	cvta.to.global.u64 	%rd7, %rd3;
	shl.b64 	%rd8, %rd1, 5;
	add.s64 	%rd9, %rd6, %rd8;
	ld.global.v4.u32 	{%r5544, %r5543, %r5542, %r5541}, [%rd9];
	ld.global.v4.u32 	{%r5540, %r5539, %r5538, %r5537}, [%rd9+16];
	add.s64 	%rd10, %rd7, %rd8;
	ld.global.v4.u32 	{%r9, %r10, %r11, %r12}, [%rd10];
	ld.global.v4.u32 	{%r13, %r14, %r15, %r16}, [%rd10+16];
	mov.b32 	%r5528, 0;
$L__BB1_2:
	// begin inline asm
	mul.lo.u32 %r131, %r5544, %r9;
	// end inline asm
	// begin inline asm
	mul.hi.u32 %r134, %r5544, %r9;
	// end inline asm
	// begin inline asm
	mul.lo.u32 %r137, %r5542, %r9;
	// end inline asm
	// begin inline asm
	mul.hi.u32 %r140, %r5542, %r9;
	// end inline asm
	// begin inline asm
	mul.lo.u32 %r143, %r5540, %r9;
	// end inline asm
	// begin inline asm
	mul.hi.u32 %r146, %r5540, %r9;
	// end inline asm
	// begin inline asm
	mul.lo.u32 %r149, %r5538, %r9;
	// end inline asm
	// begin inline asm
	mul.hi.u32 %r152, %r5538, %r9;
	// end inline asm
	// begin inline asm
	mul.lo.u32 %r155, %r5543, %r9;
	// end inline asm
	// begin inline asm
	mul.hi.u32 %r158, %r5543, %r9;
	// end inline asm
	// begin inline asm
	mul.lo.u32 %r161, %r5541, %r9;
	// end inline asm
	// begin inline asm
	mul.hi.u32 %r164, %r5541, %r9;
	// end inline asm
	// begin inline asm
	mul.lo.u32 %r167, %r5539, %r9;
	// end inline asm
	// begin inline asm
	mul.hi.u32 %r170, %r5539, %r9;
	// end inline asm
	// begin inline asm
	mul.lo.u32 %r173, %r5537, %r9;
	// end inline asm
	// begin inline asm
	mul.hi.u32 %r176, %r5537, %r9;
	// end inline asm
	// begin inline asm
	mad.lo.cc.u32 %r179, %r5543, %r10, %r137;
	// end inline asm
	// begin inline asm
	madc.hi.cc.u32 %r183, %r5543, %r10, %r140;
	// end inline asm
	// begin inline asm
	madc.lo.cc.u32 %r187, %r5541, %r10, %r143;
	// end inline asm
	// begin inline asm
	madc.hi.cc.u32 %r191, %r5541, %r10, %r146;
	// end inline asm
	// begin inline asm
	madc.lo.cc.u32 %r195, %r5539, %r10, %r149;
	// end inline asm
	// begin inline asm
	madc.hi.cc.u32 %r199, %r5539, %r10, %r152;
	// end inline asm
	mov.b32 	%r1895, 0;
	// begin inline asm
	madc.lo.cc.u32 %r203, %r5537, %r10, %r1895;
	// end inline asm
	// begin inline asm
	madc.hi.u32 %r207, %r5537, %r10, %r1895;
	// end inline asm
	// begin inline asm
	mad.lo.cc.u32 %r211, %r5544, %r10, %r155;
	// end inline asm
	// begin inline asm
	madc.hi.cc.u32 %r215, %r5544, %r10, %r158;
	// end inline asm
	// begin inline asm
	madc.lo.cc.u32 %r219, %r5542, %r10, %r161;
	// end inline asm
	// begin inline asm
	madc.hi.cc.u32 %r223, %r5542, %r10, %r164;
	// end inline asm
	// begin inline asm
	madc.lo.cc.u32 %r227, %r5540, %r10, %r167;
	// end inline asm
	// begin inline asm
	madc.hi.cc.u32 %r231, %r5540, %r10, %r170;
	// end inline asm
	// begin inline asm
	madc.lo.cc.u32 %r235, %r5538, %r10, %r173;
	// end inline asm
	// begin inline asm
	madc.hi.cc.u32 %r239, %r5538, %r10, %r176;
	// end inline asm
	// begin inline asm
	addc.u32 %r243, %r207, %r1895;
	// end inline asm
	// begin inline asm
	mad.lo.cc.u32 %r246, %r5543, %r11, %r219;
	// end inline asm
	// begin inline asm
	madc.hi.cc.u32 %r250, %r5543, %r11, %r223;
	// end inline asm
	// begin inline asm
	madc.lo.cc.u32 %r254, %r5541, %r11, %r227;
	// end inline asm
	// begin inline asm
	madc.hi.cc.u32 %r258, %r5541, %r11, %r231;
	// end inline asm
	// begin inline asm
	madc.lo.cc.u32 %r262, %r5539, %r11, %r235;
	// end inline asm
	// begin inline asm
	madc.hi.cc.u32 %r266, %r5539, %r11, %r239;
	// end inline asm
	// begin inline asm
	madc.lo.cc.u32 %r270, %r5537, %r11, %r1895;
	// end inline asm
	// begin inline asm
	madc.hi.u32 %r274, %r5537, %r11, %r1895;
	// end inline asm
	// begin inline asm
	mad.lo.cc.u32 %r278, %r5544, %r11, %r179;
	// end inline asm
	// begin inline asm
	madc.hi.cc.u32 %r282, %r5544, %r11, %r183;
	// end inline asm
	// begin inline asm
	madc.lo.cc.u32 %r286, %r5542, %r11, %r187;
	// end inline asm
	// begin inline asm
	madc.hi.cc.u32 %r290, %r5542, %r11, %r191;
	// end inline asm
	// begin inline asm
	madc.lo.cc.u32 %r294, %r5540, %r11, %r195;
	// end inline asm
	// begin inline asm
	madc.hi.cc.u32 %r298, %r5540, %r11, %r199;
	// end inline asm
	// begin inline asm
	madc.lo.cc.u32 %r302, %r5538, %r11, %r203;
	// end inline asm
	// begin inline asm
	madc.hi.cc.u32 %r306, %r5538, %r11, %r243;
	// end inline asm
	// begin inline asm
	addc.u32 %r310, %r274, %r1895;
	// end inline asm
	// begin inline asm
	mad.lo.cc.u32 %r313, %r5543, %r12, %r286;
	// end inline asm
	// begin inline asm
	madc.hi.cc.u32 %r317, %r5543, %r12, %r290;
	// end inline asm
	// begin inline asm
	madc.lo.cc.u32 %r321, %r5541, %r12, %r294;
	// end inline asm
	// begin inline asm
	madc.hi.cc.u32 %r325, %r5541, %r12, %r298;
	// end inline asm
	// begin inline asm
	madc.lo.cc.u32 %r329, %r5539, %r12, %r302;
	// end inline asm
	// begin inline asm
	madc.hi.cc.u32 %r333, %r5539, %r12, %r306;
	// end inline asm
	// begin inline asm
	madc.lo.cc.u32 %r337, %r5537, %r12, %r1895;
	// end inline asm
	// begin inline asm
	madc.hi.u32 %r341, %r5537, %r12, %r1895;
	// end inline asm
	// begin inline asm
	mad.lo.cc.u32 %r345, %r5544, %r12, %r246;
	// end inline asm
	// begin inline asm
	madc.hi.cc.u32 %r349, %r5544, %r12, %r250;
	// end inline asm
	// begin inline asm
	madc.lo.cc.u32 %r353, %r5542, %r12, %r254;
	// end inline asm
	// begin inline asm
	madc.hi.cc.u32 %r357, %r5542, %r12, %r258;
	// end inline asm
	// begin inline asm
	madc.lo.cc.u32 %r361, %r5540, %r12, %r262;
	// end inline asm
	// begin inline asm
	madc.hi.cc.u32 %r365, %r5540, %r12, %r266;
	// end inline asm
	// begin inline asm
	madc.lo.cc.u32 %r369, %r5538, %r12, %r270;
	// end inline asm
	// begin inline asm
	madc.hi.cc.u32 %r373, %r5538, %r12, %r310;
	// end inline asm
	// begin inline asm
	addc.u32 %r377, %r341, %r1895;
	// end inline asm
	// begin inline asm
	mad.lo.cc.u32 %r380, %r5543, %r13, %r353;
	// end inline asm
	// begin inline asm
	madc.hi.cc.u32 %r384, %r5543, %r13, %r357;
	// end inline asm
	// begin inline asm
	madc.lo.cc.u32 %r388, %r5541, %r13, %r361;
	// end inline asm
	// begin inline asm
	madc.hi.cc.u32 %r392, %r5541, %r13, %r365;
	// end inline asm
	// begin inline asm
	madc.lo.cc.u32 %r396, %r5539, %r13, %r369;
	// end inline asm
	// begin inline asm
	madc.hi.cc.u32 %r400, %r5539, %r13, %r373;
	// end inline asm
	// begin inline asm
	madc.lo.cc.u32 %r404, %r5537, %r13, %r1895;
	// end inline asm
	// begin inline asm
	madc.hi.u32 %r408, %r5537, %r13, %r1895;
	// end inline asm
	// begin inline asm
	mad.lo.cc.u32 %r412, %r5544, %r13, %r313;
	// end inline asm
	// begin inline asm
	madc.hi.cc.u32 %r416, %r5544, %r13, %r317;
	// end inline asm
	// begin inline asm
	madc.lo.cc.u32 %r420, %r5542, %r13, %r321;
	// end inline asm
	// begin inline asm
	madc.hi.cc.u32 %r424, %r5542, %r13, %r325;
	// end inline asm
	// begin inline asm
	madc.lo.cc.u32 %r428, %r5540, %r13, %r329;
	// end inline asm
	// begin inline asm
	madc.hi.cc.u32 %r432, %r5540, %r13, %r333;
	// end inline asm
	// begin inline asm
	madc.lo.cc.u32 %r436, %r5538, %r13, %r337;
	// end inline asm
	// begin inline asm
	madc.hi.cc.u32 %r440, %r5538, %r13, %r377;
	// end inline asm
	// begin inline asm
	addc.u32 %r444, %r408, %r1895;
	// end inline asm
	// begin inline asm
	mad.lo.cc.u32 %r447, %r5543, %r14, %r420;
	// end inline asm
	// begin inline asm
	madc.hi.cc.u32 %r451, %r5543, %r14, %r424;
	// end inline asm
	// begin inline asm
	madc.lo.cc.u32 %r455, %r5541, %r14, %r428;
	// end inline asm
	// begin inline asm
	madc.hi.cc.u32 %r459, %r5541, %r14, %r432;
	// end inline asm
	// begin inline asm
	madc.lo.cc.u32 %r463, %r5539, %r14, %r436;
	// end inline asm
	// begin inline asm
	madc.hi.cc.u32 %r467, %r5539, %r14, %r440;
	// end inline asm
	// begin inline asm
	madc.lo.cc.u32 %r471, %r5537, %r14, %r1895;
	// end inline asm
	// begin inline asm
	madc.hi.u32 %r475, %r5537, %r14, %r1895;
	// end inline asm
	// begin inline asm
	mad.lo.cc.u32 %r479, %r5544, %r14, %r380;
	// end inline asm
	// begin inline asm
	madc.hi.cc.u32 %r483, %r5544, %r14, %r384;
	// end inline asm
	// begin inline asm
	madc.lo.cc.u32 %r487, %r5542, %r14, %r388;
	// end inline asm
	// begin inline asm
	madc.hi.cc.u32 %r491, %r5542, %r14, %r392;
	// end inline asm
	// begin inline asm
	madc.lo.cc.u32 %r495, %r5540, %r14, %r396;
	// end inline asm
	// begin inline asm
	madc.hi.cc.u32 %r499, %r5540, %r14, %r400;
	// end inline asm
	// begin inline asm
	madc.lo.cc.u32 %r503, %r5538, %r14, %r404;
	// end inline asm
	// begin inline asm
	madc.hi.cc.u32 %r507, %r5538, %r14, %r444;
	// end inline asm
	// begin inline asm
	addc.u32 %r511, %r475, %r1895;
	// end inline asm
	// begin inline asm
	mad.lo.cc.u32 %r514, %r5543, %r15, %r487;
	// end inline asm
	// begin inline asm
	madc.hi.cc.u32 %r518, %r5543, %r15, %r491;
	// end inline asm
	// begin inline asm
	madc.lo.cc.u32 %r522, %r5541, %r15, %r495;
	// end inline asm
	// begin inline asm
	madc.hi.cc.u32 %r526, %r5541, %r15, %r499;
	// end inline asm
	// begin inline asm
	madc.lo.cc.u32 %r530, %r5539, %r15, %r503;
	// end inline asm
	// begin inline asm
	madc.hi.cc.u32 %r534, %r5539, %r15, %r507;
	// end inline asm
	// begin inline asm
	madc.lo.cc.u32 %r538, %r5537, %r15, %r1895;
	// end inline asm
	// begin inline asm
	madc.hi.u32 %r542, %r5537, %r15, %r1895;
	// end inline asm
	// begin inline asm
	mad.lo.cc.u32 %r546, %r5544, %r15, %r447;
	// end inline asm
	// begin inline asm
	madc.hi.cc.u32 %r550, %r5544, %r15, %r451;
	// end inline asm
	// begin inline asm
	madc.lo.cc.u32 %r554, %r5542, %r15, %r455;
	// end inline asm
	// begin inline asm
	madc.hi.cc.u32 %r558, %r5542, %r15, %r459;
	// end inline asm
	// begin inline asm
	madc.lo.cc.u32 %r562, %r5540, %r15, %r463;
	// end inline asm
	// begin inline asm
	madc.hi.cc.u32 %r566, %r5540, %r15, %r467;
	// end inline asm
	// begin inline asm
	madc.lo.cc.u32 %r570, %r5538, %r15, %r471;
	// end inline asm
	// begin inline asm
	madc.hi.cc.u32 %r574, %r5538, %r15, %r511;
	// end inline asm
	// begin inline asm
	addc.u32 %r578, %r542, %r1895;
	// end inline asm
	// begin inline asm
	mad.lo.cc.u32 %r581, %r5543, %r16, %r554;
	// end inline asm
	// begin inline asm
	madc.hi.cc.u32 %r585, %r5543, %r16, %r558;
	// end inline asm
	// begin inline asm
	madc.lo.cc.u32 %r589, %r5541, %r16, %r562;
	// end inline asm
	// begin inline asm
	madc.hi.cc.u32 %r593, %r5541, %r16, %r566;
	// end inline asm
	// begin inline asm
	madc.lo.cc.u32 %r597, %r5539, %r16, %r570;
	// end inline asm
	// begin inline asm
	madc.hi.cc.u32 %r601, %r5539, %r16, %r574;
	// end inline asm
	// begin inline asm
	madc.lo.cc.u32 %r605, %r5537, %r16, %r1895;
	// end inline asm
	// begin inline asm
	madc.hi.u32 %r609, %r5537, %r16, %r1895;
	// end inline asm
	// begin inline asm
	mad.lo.cc.u32 %r613, %r5544, %r16, %r514;
	// end inline asm
	// begin inline asm
	madc.hi.cc.u32 %r617, %r5544, %r16, %r518;
	// end inline asm
	// begin inline asm
	madc.lo.cc.u32 %r621, %r5542, %r16, %r522;
	// end inline asm
	// begin inline asm
	madc.hi.cc.u32 %r625, %r5542, %r16, %r526;
	// end inline asm
	// begin inline asm
	madc.lo.cc.u32 %r629, %r5540, %r16, %r530;
	// end inline asm
	// begin inline asm
	madc.hi.cc.u32 %r633, %r5540, %r16, %r534;
	// end inline asm
	// begin inline asm
	madc.lo.cc.u32 %r637, %r5538, %r16, %r538;
	// end inline asm
	// begin inline asm
	madc.hi.cc.u32 %r641, %r5538, %r16, %r578;
	// end inline asm
	// begin inline asm
	addc.u32 %r645, %r609, %r1895;
	// end inline asm
	// begin inline asm
	add.cc.u32 %r648, %r134, %r211;
	// end inline asm
	// begin inline asm
	addc.cc.u32 %r651, %r278, %r215;
	// end inline asm
	// begin inline asm
	addc.cc.u32 %r654, %r282, %r345;
	// end inline asm
	// begin inline asm
	addc.cc.u32 %r657, %r412, %r349;
	// end inline asm
	// begin inline asm
	addc.cc.u32 %r660, %r416, %r479;
	// end inline asm
	// begin inline asm
	addc.cc.u32 %r663, %r546, %r483;
	// end inline asm
	// begin inline asm
	addc.cc.u32 %r666, %r550, %r613;
	// end inline asm
	// begin inline asm
	addc.cc.u32 %r669, %r581, %r617;
	// end inline asm
	// begin inline asm
	addc.cc.u32 %r672, %r585, %r621;
	// end inline asm
	// begin inline asm
	addc.cc.u32 %r675, %r589, %r625;
	// end inline asm
	// begin inline asm
	addc.cc.u32 %r678, %r593, %r629;
	// end inline asm
	// begin inline asm
	addc.cc.u32 %r681, %r597, %r633;
	// end inline asm
	// begin inline asm
	addc.cc.u32 %r684, %r601, %r637;
	// end inline asm
	// begin inline asm
	addc.cc.u32 %r687, %r605, %r641;
	// end inline asm
	// begin inline asm
	addc.u32 %r690, %r645, %r1895;
	// end inline asm
	mov.b32 	%r1868, 1;
	// begin inline asm
	shf.l.clamp.b32 %r693, %r666, %r669, %r1868;
	// end inline asm
	// begin inline asm
	shf.l.clamp.b32 %r697, %r669, %r672, %r1868;
	// end inline asm
	// begin inline asm
	shf.l.clamp.b32 %r701, %r672, %r675, %r1868;
	// end inline asm
	// begin inline asm
	shf.l.clamp.b32 %r705, %r675, %r678, %r1868;
	// end inline asm
	// begin inline asm
	shf.l.clamp.b32 %r709, %r678, %r681, %r1868;
	// end inline asm
	// begin inline asm
	shf.l.clamp.b32 %r713, %r681, %r684, %r1868;
	// end inline asm
	// begin inline asm
	shf.l.clamp.b32 %r717, %r684, %r687, %r1868;
	// end inline asm
	// begin inline asm
	shf.l.clamp.b32 %r721, %r687, %r690, %r1868;
	// end inline asm
	mov.b32 	%r769, -2096932636;
	// begin inline asm
	mul.hi.u32 %r725, %r693, %r769;
	// end inline asm
	// begin inline asm
	mul.lo.u32 %r728, %r701, %r769;
	// end inline asm
	// begin inline asm
	mul.hi.u32 %r731, %r701, %r769;
	// end inline asm
	// begin inline asm
	mul.lo.u32 %r734, %r709, %r769;
	// end inline asm
	// begin inline asm
	mul.hi.u32 %r737, %r709, %r769;
	// end inline asm
	// begin inline asm
	mul.lo.u32 %r740, %r717, %r769;
	// end inline asm
	// begin inline asm
	mul.hi.u32 %r743, %r717, %r769;
	// end inline asm
	// begin inline asm
	mul.lo.u32 %r746, %r697, %r769;
	// end inline asm
	// begin inline asm
	mul.hi.u32 %r749, %r697, %r769;
	// end inline asm
	// begin inline asm
	mul.lo.u32 %r752, %r705, %r769;
	// end inline asm
	// begin inline asm
	mul.hi.u32 %r755, %r705, %r769;
	// end inline asm
	// begin inline asm
	mul.lo.u32 %r758, %r713, %r769;
	// end inline asm
	// begin inline asm
	mul.hi.u32 %r761, %r713, %r769;
	// end inline asm
	// begin inline asm
	mul.lo.u32 %r764, %r721, %r769;
	// end inline asm
	// begin inline asm
	mul.hi.u32 %r767, %r721, %r769;
	// end inline asm
	mov.b32 	%r832, 1352457856;
	// begin inline asm
	mad.lo.cc.u32 %r770, %r697, %r832, %r728;
	// end inline asm
	// begin inline asm
	madc.hi.cc.u32 %r774, %r697, %r832, %r731;
	// end inline asm
	// begin inline asm
	madc.lo.cc.u32 %r778, %r705, %r832, %r734;
	// end inline asm
	// begin inline asm
	madc.hi.cc.u32 %r782, %r705, %r832, %r737;
	// end inline asm
	// begin inline asm
	madc.lo.cc.u32 %r786, %r713, %r832, %r740;
	// end inline asm
	// begin inline asm
	madc.hi.cc.u32 %r790, %r713, %r832, %r743;
	// end inline asm
	// begin inline asm
	madc.lo.cc.u32 %r794, %r721, %r832, %r1895;
	// end inline asm
	// begin inline asm
	madc.hi.u32 %r798, %r721, %r832, %r1895;
	// end inline asm
	// begin inline asm
	mad.lo.cc.u32 %r802, %r693, %r832, %r746;
	// end inline asm
	// begin inline asm
	madc.hi.cc.u32 %r806, %r693, %r832, %r749;
	// end inline asm
	// begin inline asm
	madc.lo.cc.u32 %r810, %r701, %r832, %r752;
	// end inline asm
	// begin inline asm
	madc.hi.cc.u32 %r814, %r701, %r832, %r755;
	// end inline asm
	// begin inline asm
	madc.lo.cc.u32 %r818, %r709, %r832, %r758;
	// end inline asm
	// begin inline asm
	madc.hi.cc.u32 %r822, %r709, %r832, %r761;
	// end inline asm
	// begin inline asm
	madc.lo.cc.u32 %r826, %r717, %r832, %r764;
	// end inline asm
	// begin inline asm
	madc.hi.cc.u32 %r830, %r717, %r832, %r767;
	// end inline asm
	// begin inline asm
	addc.u32 %r834, %r798, %r1895;
	// end inline asm
	mov.b32 	%r899, 798157660;
	// begin inline asm
	mad.lo.cc.u32 %r837, %r697, %r899, %r810;
	// end inline asm
	// begin inline asm
	madc.hi.cc.u32 %r841, %r697, %r899, %r814;
	// end inline asm
	// begin inline asm
	madc.lo.cc.u32 %r845, %r705, %r899, %r818;
	// end inline asm
	// begin inline asm
	madc.hi.cc.u32 %r849, %r705, %r899, %r822;
	// end inline asm
	// begin inline asm
	madc.lo.cc.u32 %r853, %r713, %r899, %r826;
	// end inline asm
	// begin inline asm
	madc.hi.cc.u32 %r857, %r713, %r899, %r830;
	// end inline asm
	// begin inline asm
	madc.lo.cc.u32 %r861, %r721, %r899, %r1895;
	// end inline asm
	// begin inline asm
	madc.hi.u32 %r865, %r721, %r899, %r1895;
	// end inline asm
	// begin inline asm
	mad.lo.cc.u32 %r869, %r693, %r899, %r770;
	// end inline asm
	// begin inline asm
	madc.hi.cc.u32 %r873, %r693, %r899, %r774;
	// end inline asm
	// begin inline asm
	madc.lo.cc.u32 %r877, %r701, %r899, %r778;
	// end inline asm
	// begin inline asm
	madc.hi.cc.u32 %r881, %r701, %r899, %r782;
	// end inline asm
	// begin inline asm
	madc.lo.cc.u32 %r885, %r709, %r899, %r786;
	// end inline asm
	// begin inline asm
	madc.hi.cc.u32 %r889, %r709, %r899, %r790;
	// end inline asm
	// begin inline asm
	madc.lo.cc.u32 %r893, %r717, %r899, %r794;
	// end inline asm
	// begin inline asm
	madc.hi.cc.u32 %r897, %r717, %r899, %r834;
	// end inline asm
	// begin inline asm
	addc.u32 %r901, %r865, %r1895;
	// end inline asm
	mov.b32 	%r966, -650047571;
	// begin inline asm
	mad.lo.cc.u32 %r904, %r697, %r966, %r877;
	// end inline asm
	// begin inline asm
	madc.hi.cc.u32 %r908, %r697, %r966, %r881;
	// end inline asm
	// begin inline asm
	madc.lo.cc.u32 %r912, %r705, %r966, %r885;
	// end inline asm
	// begin inline asm
	madc.hi.cc.u32 %r916, %r705, %r966, %r889;
	// end inline asm
	// begin inline asm
	madc.lo.cc.u32 %r920, %r713, %r966, %r893;
	// end inline asm
	// begin inline asm
	madc.hi.cc.u32 %r924, %r713, %r966, %r897;
	// end inline asm
	// begin inline asm
	madc.lo.cc.u32 %r928, %r721, %r966, %r1895;
	// end inline asm
	// begin inline asm
	madc.hi.u32 %r932, %r721, %r966, %r1895;
	// end inline asm
	// begin inline asm
	mad.lo.cc.u32 %r936, %r693, %r966, %r837;
	// end inline asm
	// begin inline asm
	madc.hi.cc.u32 %r940, %r693, %r966, %r841;
	// end inline asm
	// begin inline asm
	madc.lo.cc.u32 %r944, %r701, %r966, %r845;
	// end inline asm
	// begin inline asm
	madc.hi.cc.u32 %r948, %r701, %r966, %r849;
	// end inline asm
	// begin inline asm
	madc.lo.cc.u32 %r952, %r709, %r966, %r853;
	// end inline asm
	// begin inline asm
	madc.hi.cc.u32 %r956, %r709, %r966, %r857;
	// end inline asm
	// begin inline asm
	madc.lo.cc.u32 %r960, %r717, %r966, %r861;
	// end inline asm
	// begin inline asm
	madc.hi.cc.u32 %r964, %r717, %r966, %r901;
	// end inline asm
	// begin inline asm
	addc.u32 %r968, %r932, %r1895;
	// end inline asm
	mov.b32 	%r1033, -1040702540;
	// begin inline asm
	mad.lo.cc.u32 %r971, %r697, %r1033, %r944;
	// end inline asm
	// begin inline asm
	madc.hi.cc.u32 %r975, %r697, %r1033, %r948;
	// end inline asm
	// begin inline asm
	madc.lo.cc.u32 %r979, %r705, %r1033, %r952;
	// end inline asm
	// begin inline asm
	madc.hi.cc.u32 %r983, %r705, %r1033, %r956;
	// end inline asm
	// begin inline asm
	madc.lo.cc.u32 %r987, %r713, %r1033, %r960;
	// end inline asm
	// begin inline asm
	madc.hi.cc.u32 %r991, %r713, %r1033, %r964;
	// end inline asm
	// begin inline asm
	madc.lo.cc.u32 %r995, %r721, %r1033, %r1895;
	// end inline asm
	// begin inline asm
	madc.hi.u32 %r999, %r721, %r1033, %r1895;
	// end inline asm
	// begin inline asm
	mad.lo.cc.u32 %r1003, %r693, %r1033, %r904;
	// end inline asm
	// begin inline asm
	madc.hi.cc.u32 %r1007, %r693, %r1033, %r908;
	// end inline asm
	// begin inline asm
	madc.lo.cc.u32 %r1011, %r701, %r1033, %r912;
	// end inline asm
	// begin inline asm
	madc.hi.cc.u32 %r1015, %r701, %r1033, %r916;
	// end inline asm
	// begin inline asm
	madc.lo.cc.u32 %r1019, %r709, %r1033, %r920;
	// end inline asm
	// begin inline asm
	madc.hi.cc.u32 %r1023, %r709, %r1033, %r924;
	// end inline asm
	// begin inline asm
	madc.lo.cc.u32 %r1027, %r717, %r1033, %r928;
	// end inline asm
	// begin inline asm
	madc.hi.cc.u32 %r1031, %r717, %r1033, %r968;
	// end inline asm
	// begin inline asm
	addc.u32 %r1035, %r999, %r1895;
	// end inline asm
	mov.b32 	%r1100, 237860653;
	// begin inline asm
	mad.lo.cc.u32 %r1038, %r697, %r1100, %r1011;
	// end inline asm
	// begin inline asm
	madc.hi.cc.u32 %r1042, %r697, %r1100, %r1015;
	// end inline asm
	// begin inline asm
	madc.lo.cc.u32 %r1046, %r705, %r1100, %r1019;
	// end inline asm
	// begin inline asm
	madc.hi.cc.u32 %r1050, %r705, %r1100, %r1023;
	// end inline asm
	// begin inline asm
	madc.lo.cc.u32 %r1054, %r713, %r1100, %r1027;
	// end inline asm
	// begin inline asm
	madc.hi.cc.u32 %r1058, %r713, %r1100, %r1031;
	// end inline asm
	// begin inline asm
	madc.lo.cc.u32 %r1062, %r721, %r1100, %r1895;
	// end inline asm
	// begin inline asm
	madc.hi.u32 %r1066, %r721, %r1100, %r1895;
	// end inline asm
	// begin inline asm
	mad.lo.cc.u32 %r1070, %r693, %r1100, %r971;
	// end inline asm
	// begin inline asm
	madc.hi.cc.u32 %r1074, %r693, %r1100, %r975;
	// end inline asm
	// begin inline asm
	madc.lo.cc.u32 %r1078, %r701, %r1100, %r979;
	// end inline asm
	// begin inline asm
	madc.hi.cc.u32 %r1082, %r701, %r1100, %r983;
	// end inline asm
	// begin inline asm
	madc.lo.cc.u32 %r1086, %r709, %r1100, %r987;
	// end inline asm
	// begin inline asm
	madc.hi.cc.u32 %r1090, %r709, %r1100, %r991;
	// end inline asm
	// begin inline asm
	madc.lo.cc.u32 %r1094, %r717, %r1100, %r995;
	// end inline asm
	// begin inline asm
	madc.hi.cc.u32 %r1098, %r717, %r1100, %r1035;
	// end inline asm
	// begin inline asm
	addc.u32 %r1102, %r1066, %r1895;
	// end inline asm
	mov.b32 	%r1167, 2142735839;
	// begin inline asm
	mad.lo.cc.u32 %r1105, %r697, %r1167, %r1078;
	// end inline asm
	// begin inline asm
	madc.hi.cc.u32 %r1109, %r697, %r1167, %r1082;
	// end inline asm
	// begin inline asm
	madc.lo.cc.u32 %r1113, %r705, %r1167, %r1086;
	// end inline asm
	// begin inline asm
	madc.hi.cc.u32 %r1117, %r705, %r1167, %r1090;
	// end inline asm
	// begin inline asm
	madc.lo.cc.u32 %r1121, %r713, %r1167, %r1094;
	// end inline asm
	// begin inline asm
	madc.hi.cc.u32 %r1125, %r713, %r1167, %r1098;
	// end inline asm
	// begin inline asm
	madc.lo.cc.u32 %r1129, %r721, %r1167, %r1895;
	// end inline asm
	// begin inline asm
	madc.hi.u32 %r1133, %r721, %r1167, %r1895;
	// end inline asm
	// begin inline asm
	mad.lo.cc.u32 %r1137, %r693, %r1167, %r1038;
	// end inline asm
	// begin inline asm
	madc.hi.cc.u32 %r1141, %r693, %r1167, %r1042;
	// end inline asm
	// begin inline asm
	madc.lo.cc.u32 %r1145, %r701, %r1167, %r1046;
	// end inline asm
	// begin inline asm
	madc.hi.cc.u32 %r1149, %r701, %r1167, %r1050;
	// end inline asm
	// begin inline asm
	madc.lo.cc.u32 %r1153, %r709, %r1167, %r1054;
	// end inline asm
	// begin inline asm
	madc.hi.cc.u32 %r1157, %r709, %r1167, %r1058;
	// end inline asm
	// begin inline asm
	madc.lo.cc.u32 %r1161, %r717, %r1167, %r1062;
	// end inline asm
	// begin inline asm
	madc.hi.cc.u32 %r1165, %r717, %r1167, %r1102;
	// end inline asm
	// begin inline asm
	addc.u32 %r1169, %r1133, %r1895;
	// end inline asm
	mov.b32 	%r1234, -1923865285;
	// begin inline asm
	mad.lo.cc.u32 %r1172, %r697, %r1234, %r1145;
	// end inline asm
	// begin inline asm
	madc.hi.cc.u32 %r1176, %r697, %r1234, %r1149;
	// end inline asm
	// begin inline asm
	madc.lo.cc.u32 %r1180, %r705, %r1234, %r1153;
	// end inline asm
	// begin inline asm
	madc.hi.cc.u32 %r1184, %r705, %r1234, %r1157;
	// end inline asm
	// begin inline asm
	madc.lo.cc.u32 %r1188, %r713, %r1234, %r1161;
	// end inline asm
	// begin inline asm
	madc.hi.cc.u32 %r1192, %r713, %r1234, %r1165;
	// end inline asm
	// begin inline asm
	madc.lo.cc.u32 %r1196, %r721, %r1234, %r1895;
	// end inline asm
	// begin inline asm
	madc.hi.u32 %r1200, %r721, %r1234, %r1895;
	// end inline asm
	// begin inline asm
	mad.lo.cc.u32 %r1204, %r693, %r1234, %r1105;
	// end inline asm
	// begin inline asm
	madc.hi.cc.u32 %r1208, %r693, %r1234, %r1109;
	// end inline asm
	// begin inline asm
	madc.lo.cc.u32 %r1212, %r701, %r1234, %r1113;
	// end inline asm
	// begin inline asm
	madc.hi.cc.u32 %r1216, %r701, %r1234, %r1117;
	// end inline asm
	// begin inline asm
	madc.lo.cc.u32 %r1220, %r709, %r1234, %r1121;
	// end inline asm
	// begin inline asm
	madc.hi.cc.u32 %r1224, %r709, %r1234, %r1125;
	// end inline asm
	// begin inline asm
	madc.lo.cc.u32 %r1228, %r717, %r1234, %r1129;
	// end inline asm
	// begin inline asm
	madc.hi.cc.u32 %r1232, %r717, %r1234, %r1169;
	// end inline asm
	// begin inline asm
	addc.u32 %r1236, %r1200, %r1895;
	// end inline asm
	// begin inline asm
	add.cc.u32 %r1239, %r725, %r802;
	// end inline asm
	// begin inline asm
	addc.cc.u32 %r1242, %r869, %r806;
	// end inline asm
	// begin inline asm
	addc.cc.u32 %r1245, %r873, %r936;
	// end inline asm
	// begin inline asm
	addc.cc.u32 %r1248, %r1003, %r940;
	// end inline asm
	// begin inline asm
	addc.cc.u32 %r1251, %r1007, %r1070;
	// end inline asm
	// begin inline asm
	addc.cc.u32 %r1254, %r1137, %r1074;
	// end inline asm
	// begin inline asm
	addc.cc.u32 %r1257, %r1141, %r1204;
	// end inline asm
	// begin inline asm
	addc.cc.u32 %r1260, %r1172, %r1208;
	// end inline asm
	// begin inline asm
	addc.cc.u32 %r1263, %r1176, %r1212;
	// end inline asm
	// begin inline asm
	addc.cc.u32 %r1266, %r1180, %r1216;
	// end inline asm
	// begin inline asm
	addc.cc.u32 %r1269, %r1184, %r1220;
	// end inline asm
	// begin inline asm
	addc.cc.u32 %r1272, %r1188, %r1224;
	// end inline asm
	// begin inline asm
	addc.cc.u32 %r1275, %r1192, %r1228;
	// end inline asm
	// begin inline asm
	addc.cc.u32 %r1278, %r1196, %r1232;
	// end inline asm
	// begin inline asm
	addc.u32 %r1281, %r1236, %r1895;
	// end inline asm
	// begin inline asm
	shf.l.clamp.b32 %r1284, %r1257, %r1260, %r1868;
	// end inline asm
	// begin inline asm
	shf.l.clamp.b32 %r1288, %r1260, %r1263, %r1868;
	// end inline asm
	// begin inline asm
	shf.l.clamp.b32 %r1292, %r1263, %r1266, %r1868;
	// end inline asm
	// begin inline asm
	shf.l.clamp.b32 %r1296, %r1266, %r1269, %r1868;
	// end inline asm
	// begin inline asm
	shf.l.clamp.b32 %r1300, %r1269, %r1272, %r1868;
	// end inline asm
	// begin inline asm
	shf.l.clamp.b32 %r1304, %r1272, %r1275, %r1868;
	// end inline asm
	// begin inline asm
	shf.l.clamp.b32 %r1308, %r1275, %r1278, %r1868;
	// end inline asm
	// begin inline asm
	shf.l.clamp.b32 %r1312, %r1278, %r1281, %r1868;
	// end inline asm
	// begin inline asm
	mul.lo.u32 %r1316, %r1284, %r1868;
	// end inline asm
	// begin inline asm
	mul.hi.u32 %r1319, %r1284, %r1868;
	// end inline asm
	// begin inline asm
	mul.lo.u32 %r1322, %r1292, %r1868;
	// end inline asm
	// begin inline asm
	mul.hi.u32 %r1325, %r1292, %r1868;
	// end inline asm
	// begin inline asm
	mul.lo.u32 %r1328, %r1300, %r1868;
	// end inline asm
	// begin inline asm
	mul.hi.u32 %r1331, %r1300, %r1868;
	// end inline asm
	// begin inline asm
	mul.lo.u32 %r1334, %r1308, %r1868;
	// end inline asm
	// begin inline asm
	mul.hi.u32 %r1337, %r1308, %r1868;
	// end inline asm
	// begin inline asm
	mul.lo.u32 %r1340, %r1288, %r1868;
	// end inline asm
	// begin inline asm
	mul.hi.u32 %r1343, %r1288, %r1868;
	// end inline asm
	// begin inline asm
	mul.lo.u32 %r1346, %r1296, %r1868;
	// end inline asm
	// begin inline asm
	mul.hi.u32 %r1349, %r1296, %r1868;
	// end inline asm
	// begin inline asm
	mul.lo.u32 %r1352, %r1304, %r1868;
	// end inline asm
	// begin inline asm
	mul.hi.u32 %r1355, %r1304, %r1868;
	// end inline asm
	// begin inline asm
	mul.lo.u32 %r1358, %r1312, %r1868;
	// end inline asm
	// begin inline asm
	mul.hi.u32 %r1361, %r1312, %r1868;
	// end inline asm
	mov.b32 	%r1871, -1;
	// begin inline asm
	mad.lo.cc.u32 %r1364, %r1288, %r1871, %r1322;
	// end inline asm
	// begin inline asm
	madc.hi.cc.u32 %r1368, %r1288, %r1871, %r1325;
	// end inline asm
	// begin inline asm
	madc.lo.cc.u32 %r1372, %r1296, %r1871, %r1328;
	// end inline asm
	// begin inline asm
	madc.hi.cc.u32 %r1376, %r1296, %r1871, %r1331;
	// end inline asm
	// begin inline asm
	madc.lo.cc.u32 %r1380, %r1304, %r1871, %r1334;
	// end inline asm
	// begin inline asm
	madc.hi.cc.u32 %r1384, %r1304, %r1871, %r1337;
	// end inline asm
	// begin inline asm
	madc.lo.cc.u32 %r1388, %r1312, %r1871, %r1895;
	// end inline asm
	// begin inline asm
	madc.hi.u32 %r1392, %r1312, %r1871, %r1895;
	// end inline asm
	// begin inline asm
	mad.lo.cc.u32 %r1396, %r1284, %r1871, %r1340;
	// end inline asm
	// begin inline asm
	madc.hi.cc.u32 %r1400, %r1284, %r1871, %r1343;
	// end inline asm
	// begin inline asm
	madc.lo.cc.u32 %r1404, %r1292, %r1871, %r1346;
	// end inline asm
	// begin inline asm
	madc.hi.cc.u32 %r1408, %r1292, %r1871, %r1349;
	// end inline asm
	// begin inline asm
	madc.lo.cc.u32 %r1412, %r1300, %r1871, %r1352;
	// end inline asm
	// begin inline asm
	madc.hi.cc.u32 %r1416, %r1300, %r1871, %r1355;
	// end inline asm
	// begin inline asm
	madc.lo.cc.u32 %r1420, %r1308, %r1871, %r1358;
	// end inline asm
	// begin inline asm
	madc.hi.cc.u32 %r1424, %r1308, %r1871, %r1361;
	// end inline asm
	// begin inline asm
	addc.u32 %r1428, %r1392, %r1895;
	// end inline asm
	mov.b32 	%r1874, -107522;
	// begin inline asm
	mad.lo.cc.u32 %r1431, %r1288, %r1874, %r1404;
	// end inline asm
	// begin inline asm
	madc.hi.cc.u32 %r1435, %r1288, %r1874, %r1408;
	// end inline asm
	// begin inline asm
	madc.lo.cc.u32 %r1439, %r1296, %r1874, %r1412;
	// end inline asm
	// begin inline asm
	madc.hi.cc.u32 %r1443, %r1296, %r1874, %r1416;
	// end inline asm
	// begin inline asm
	madc.lo.cc.u32 %r1447, %r1304, %r1874, %r1420;
	// end inline asm
	// begin inline asm
	madc.hi.cc.u32 %r1451, %r1304, %r1874, %r1424;
	// end inline asm
	// begin inline asm
	madc.lo.cc.u32 %r1455, %r1312, %r1874, %r1895;
	// end inline asm
	// begin inline asm
	madc.hi.u32 %r1459, %r1312, %r1874, %r1895;
	// end inline asm
	// begin inline asm
	mad.lo.cc.u32 %r1463, %r1284, %r1874, %r1364;
	// end inline asm
	// begin inline asm
	madc.hi.cc.u32 %r1467, %r1284, %r1874, %r1368;
	// end inline asm
	// begin inline asm
	madc.lo.cc.u32 %r1471, %r1292, %r1874, %r1372;
	// end inline asm
	// begin inline asm
	madc.hi.cc.u32 %r1475, %r1292, %r1874, %r1376;
	// end inline asm
	// begin inline asm
	madc.lo.cc.u32 %r1479, %r1300, %r1874, %r1380;
	// end inline asm
	// begin inline asm
	madc.hi.cc.u32 %r1483, %r1300, %r1874, %r1384;
	// end inline asm
	// begin inline asm
	madc.lo.cc.u32 %r1487, %r1308, %r1874, %r1388;
	// end inline asm
	// begin inline asm
	madc.hi.cc.u32 %r1491, %r1308, %r1874, %r1428;
	// end inline asm
	// begin inline asm
	addc.u32 %r1495, %r1459, %r1895;
	// end inline asm
	mov.b32 	%r1877, 1404937218;
	// begin inline asm
	mad.lo.cc.u32 %r1498, %r1288, %r1877, %r1471;
	// end inline asm
	// begin inline asm
	madc.hi.cc.u32 %r1502, %r1288, %r1877, %r1475;
	// end inline asm
	// begin inline asm
	madc.lo.cc.u32 %r1506, %r1296, %r1877, %r1479;
	// end inline asm
	// begin inline asm
	madc.hi.cc.u32 %r1510, %r1296, %r1877, %r1483;
	// end inline asm
	// begin inline asm
	madc.lo.cc.u32 %r1514, %r1304, %r1877, %r1487;
	// end inline asm
	// begin inline asm
	madc.hi.cc.u32 %r1518, %r1304, %r1877, %r1491;
	// end inline asm
	// begin inline asm
	madc.lo.cc.u32 %r1522, %r1312, %r1877, %r1895;
	// end inline asm
	// begin inline asm
	madc.hi.u32 %r1526, %r1312, %r1877, %r1895;
	// end inline asm
	// begin inline asm
	mad.lo.cc.u32 %r1530, %r1284, %r1877, %r1431;
	// end inline asm
	// begin inline asm
	madc.hi.cc.u32 %r1534, %r1284, %r1877, %r1435;
	// end inline asm
	// begin inline asm
	madc.lo.cc.u32 %r1538, %r1292, %r1877, %r1439;
	// end inline asm
	// begin inline asm
	madc.hi.cc.u32 %r1542, %r1292, %r1877, %r1443;
	// end inline asm
	// begin inline asm
	madc.lo.cc.u32 %r1546, %r1300, %r1877, %r1447;
	// end inline asm
	// begin inline asm
	madc.hi.cc.u32 %r1550, %r1300, %r1877, %r1451;
	// end inline asm
	// begin inline asm
	madc.lo.cc.u32 %r1554, %r1308, %r1877, %r1455;
	// end inline asm
	// begin inline asm
	madc.hi.cc.u32 %r1558, %r1308, %r1877, %r1495;
	// end inline asm
	// begin inline asm
	addc.u32 %r1562, %r1526, %r1895;
	// end inline asm
	mov.b32 	%r1880, 161601541;
	// begin inline asm
	mad.lo.cc.u32 %r1565, %r1288, %r1880, %r1538;
	// end inline asm
	// begin inline asm
	madc.hi.cc.u32 %r1569, %r1288, %r1880, %r1542;
	// end inline asm
	// begin inline asm
	madc.lo.cc.u32 %r1573, %r1296, %r1880, %r1546;
	// end inline asm
	// begin inline asm
	madc.hi.cc.u32 %r1577, %r1296, %r1880, %r1550;
	// end inline asm
	// begin inline asm
	madc.lo.cc.u32 %r1581, %r1304, %r1880, %r1554;
	// end inline asm
	// begin inline asm
	madc.hi.cc.u32 %r1585, %r1304, %r1880, %r1558;
	// end inline asm
	// begin inline asm
	madc.lo.cc.u32 %r1589, %r1312, %r1880, %r1895;
	// end inline asm
	// begin inline asm
	madc.hi.u32 %r1593, %r1312, %r1880, %r1895;
	// end inline asm
	// begin inline asm
	mad.lo.cc.u32 %r1597, %r1284, %r1880, %r1498;
	// end inline asm
	// begin inline asm
	madc.hi.cc.u32 %r1601, %r1284, %r1880, %r1502;
	// end inline asm
	// begin inline asm
	madc.lo.cc.u32 %r1605, %r1292, %r1880, %r1506;
	// end inline asm
	// begin inline asm
	madc.hi.cc.u32 %r1609, %r1292, %r1880, %r1510;
	// end inline asm
	// begin inline asm
	madc.lo.cc.u32 %r1613, %r1300, %r1880, %r1514;
	// end inline asm
	// begin inline asm
	madc.hi.cc.u32 %r1617, %r1300, %r1880, %r1518;
	// end inline asm
	// begin inline asm
	addc.u32 %r1621, %r1593, %r1895;
	// end inline asm
	mov.b32 	%r1883, 859428872;
	// begin inline asm
	mad.lo.cc.u32 %r1624, %r1288, %r1883, %r1605;
	// end inline asm
	// begin inline asm
	madc.hi.cc.u32 %r1628, %r1288, %r1883, %r1609;
	// end inline asm
	// begin inline asm
	madc.lo.cc.u32 %r1632, %r1296, %r1883, %r1613;
	// end inline asm
	// begin inline asm
	madc.hi.cc.u32 %r1636, %r1296, %r1883, %r1617;
	// end inline asm
	// begin inline asm
	madc.lo.cc.u32 %r1640, %r1304, %r1883, %r1522;
	// end inline asm
	// begin inline asm
	madc.hi.cc.u32 %r1644, %r1304, %r1883, %r1562;
	// end inline asm
	// begin inline asm
	madc.lo.cc.u32 %r1648, %r1312, %r1883, %r1895;
	// end inline asm
	// begin inline asm
	madc.hi.u32 %r1652, %r1312, %r1883, %r1895;
	// end inline asm
	// begin inline asm
	mad.lo.cc.u32 %r1656, %r1284, %r1883, %r1565;
	// end inline asm
	// begin inline asm
	madc.hi.cc.u32 %r1660, %r1284, %r1883, %r1569;
	// end inline asm
	// begin inline asm
	madc.lo.cc.u32 %r1664, %r1292, %r1883, %r1573;
	// end inline asm
	// begin inline asm
	madc.hi.cc.u32 %r1668, %r1292, %r1883, %r1577;
	// end inline asm
	// begin inline asm
	madc.lo.cc.u32 %r1672, %r1300, %r1883, %r1581;
	// end inline asm
	// begin inline asm
	madc.hi.cc.u32 %r1676, %r1300, %r1883, %r1585;
	// end inline asm
	// begin inline asm
	addc.u32 %r1680, %r1652, %r1895;
	// end inline asm
	mov.b32 	%r1886, 698187080;
	// begin inline asm
	mad.lo.cc.u32 %r1683, %r1288, %r1886, %r1664;
	// end inline asm
	// begin inline asm
	madc.hi.cc.u32 %r1687, %r1288, %r1886, %r1668;
	// end inline asm
	// begin inline asm
	madc.lo.cc.u32 %r1691, %r1296, %r1886, %r1672;
	// end inline asm
	// begin inline asm
	madc.hi.cc.u32 %r1695, %r1296, %r1886, %r1676;
	// end inline asm
	// begin inline asm
	madc.lo.cc.u32 %r1699, %r1304, %r1886, %r1589;
	// end inline asm
	// begin inline asm
	madc.hi.cc.u32 %r1703, %r1304, %r1886, %r1621;
	// end inline asm
	// begin inline asm
	madc.lo.cc.u32 %r1707, %r1312, %r1886, %r1895;
	// end inline asm
	// begin inline asm
	madc.hi.u32 %r1711, %r1312, %r1886, %r1895;
	// end inline asm
	// begin inline asm
	mad.lo.cc.u32 %r1715, %r1284, %r1886, %r1624;
	// end inline asm
	// begin inline asm
	madc.hi.cc.u32 %r1719, %r1284, %r1886, %r1628;
	// end inline asm
	// begin inline asm
	madc.lo.cc.u32 %r1723, %r1292, %r1886, %r1632;
	// end inline asm
	// begin inline asm
	madc.hi.cc.u32 %r1727, %r1292, %r1886, %r1636;
	// end inline asm
	// begin inline asm
	addc.u32 %r1731, %r1711, %r1895;
	// end inline asm
	mov.b32 	%r1889, 1944954707;
	// begin inline asm
	mad.lo.cc.u32 %r1734, %r1288, %r1889, %r1723;
	// end inline asm
	// begin inline asm
	madc.hi.cc.u32 %r1738, %r1288, %r1889, %r1727;
	// end inline asm
	// begin inline asm
	madc.lo.cc.u32 %r1742, %r1296, %r1889, %r1640;
	// end inline asm
	// begin inline asm
	madc.hi.cc.u32 %r1746, %r1296, %r1889, %r1644;
	// end inline asm
	// begin inline asm
	madc.lo.cc.u32 %r1750, %r1304, %r1889, %r1648;
	// end inline asm
	// begin inline asm
	madc.hi.cc.u32 %r1754, %r1304, %r1889, %r1680;
	// end inline asm
	// begin inline asm
	madc.lo.cc.u32 %r1758, %r1312, %r1889, %r1895;
	// end inline asm
	// begin inline asm
	madc.hi.u32 %r1762, %r1312, %r1889, %r1895;
	// end inline asm
	// begin inline asm
	mad.lo.cc.u32 %r1766, %r1284, %r1889, %r1683;
	// end inline asm
	// begin inline asm
	madc.hi.cc.u32 %r1770, %r1284, %r1889, %r1687;
	// end inline asm
	// begin inline asm
	madc.lo.cc.u32 %r1774, %r1292, %r1889, %r1691;
	// end inline asm
	// begin inline asm
	madc.hi.cc.u32 %r1778, %r1292, %r1889, %r1695;
	// end inline asm
	// begin inline asm
	addc.u32 %r1782, %r1762, %r1895;
	// end inline asm
	// begin inline asm
	add.cc.u32 %r1785, %r1319, %r1396;
	// end inline asm
	// begin inline asm
	addc.cc.u32 %r1788, %r1463, %r1400;
	// end inline asm
	// begin inline asm
	addc.cc.u32 %r1791, %r1467, %r1530;
	// end inline asm
	// begin inline asm
	addc.cc.u32 %r1794, %r1597, %r1534;
	// end inline asm
	// begin inline asm
	addc.cc.u32 %r1797, %r1601, %r1656;
	// end inline asm
	// begin inline asm
	addc.cc.u32 %r1800, %r1715, %r1660;
	// end inline asm
	// begin inline asm
	addc.cc.u32 %r1803, %r1719, %r1766;
	// end inline asm
	// begin inline asm
	addc.cc.u32 %r1806, %r1734, %r1770;
	// end inline asm
	// begin inline asm
	addc.cc.u32 %r1809, %r1738, %r1774;
	// end inline asm
	// begin inline asm
	addc.u32 %r1812, %r1742, %r1895;
	// end inline asm
	// begin inline asm
	sub.cc.u32 %r5536, %r131, %r1316;
	// end inline asm
	// begin inline asm
	subc.cc.u32 %r5535, %r648, %r1785;
	// end inline asm
	// begin inline asm
	subc.cc.u32 %r5534, %r651, %r1788;
	// end inline asm
	// begin inline asm
	subc.cc.u32 %r5533, %r654, %r1791;
	// end inline asm
	// begin inline asm
	subc.cc.u32 %r5532, %r657, %r1794;
	// end inline asm
	// begin inline asm
	subc.cc.u32 %r5531, %r660, %r1797;
	// end inline asm
	// begin inline asm
	subc.cc.u32 %r5530, %r663, %r1800;
	// end inline asm
	// begin inline asm
	subc.cc.u32 %r5529, %r666, %r1803;
	// end inline asm
	// begin inline asm
	subc.cc.u32 %r1839, %r669, %r1806;
	// end inline asm
	// begin inline asm
	subc.cc.u32 %r1842, %r672, %r1809;
	// end inline asm
	// begin inline asm
	subc.cc.u32 %r1845, %r675, %r1812;
	// end inline asm
	// begin inline asm
	subc.cc.u32 %r1848, %r678, %r1746;
	// end inline asm
	// begin inline asm
	subc.cc.u32 %r1851, %r681, %r1750;
	// end inline asm
	// begin inline asm
	subc.cc.u32 %r1854, %r684, %r1754;
	// end inline asm
	// begin inline asm
	subc.cc.u32 %r1857, %r687, %r1758;
	// end inline asm
	// begin inline asm
	subc.cc.u32 %r1860, %r690, %r1782;
	// end inline asm
	// begin inline asm
	subc.u32 %r1863, %r1895, %r1895;
	// end inline asm
	// begin inline asm
	sub.cc.u32 %r1866, %r5536, %r1868;
	// end inline asm
	// begin inline asm
	subc.cc.u32 %r1869, %r5535, %r1871;
	// end inline asm
	// begin inline asm
	subc.cc.u32 %r1872, %r5534, %r1874;
	// end inline asm
	// begin inline asm
	subc.cc.u32 %r1875, %r5533, %r1877;
	// end inline asm
	// begin inline asm
	subc.cc.u32 %r1878, %r5532, %r1880;
	// end inline asm
	// begin inline asm
	subc.cc.u32 %r1881, %r5531, %r1883;
	// end inline asm
	// begin inline asm
	subc.cc.u32 %r1884, %r5530, %r1886;
	// end inline asm
	// begin inline asm
	subc.cc.u32 %r1887, %r5529, %r1889;
	// end inline asm
	// begin inline asm
	subc.cc.u32 %r1890, %r1839, %r1895;
	// end inline asm
	// begin inline asm
	subc.u32 %r1893, %r1895, %r1895;
	// end inline asm
	setp.ne.s32 	%p2, %r1893, 0;
	@%p2 bra 	$L__BB1_5;
	mov.b32 	%r1898, 1;
	// begin inline asm
	sub.cc.u32 %r1896, %r1866, %r1898;
	// end inline asm
	mov.b32 	%r1901, -1;
	// begin inline asm
	subc.cc.u32 %r1899, %r1869, %r1901;
	// end inline asm
	mov.b32 	%r1904, -107522;
	// begin inline asm
	subc.cc.u32 %r1902, %r1872, %r1904;
	// end inline asm
	mov.b32 	%r1907, 1404937218;
	// begin inline asm
	subc.cc.u32 %r1905, %r1875, %r1907;
	// end inline asm
	mov.b32 	%r1910, 161601541;
	// begin inline asm
	subc.cc.u32 %r1908, %r1878, %r1910;
	// end inline asm
	mov.b32 	%r1913, 859428872;
	// begin inline asm
	subc.cc.u32 %r1911, %r1881, %r1913;
	// end inline asm
	mov.b32 	%r1916, 698187080;
	// begin inline asm
	subc.cc.u32 %r1914, %r1884, %r1916;
	// end inline asm
	mov.b32 	%r1919, 1944954707;
	// begin inline asm
	subc.cc.u32 %r1917, %r1887, %r1919;
	// end inline asm
	mov.b32 	%r1925, 0;
	// begin inline asm
	subc.cc.u32 %r1920, %r1890, %r1925;
	// end inline asm
	// begin inline asm
	subc.u32 %r1923, %r1925, %r1925;
	// end inline asm
	setp.ne.s32 	%p3, %r1923, 0;
	mov.u32 	%r5529, %r1887;
	mov.u32 	%r5530, %r1884;
	mov.u32 	%r5531, %r1881;
	mov.u32 	%r5532, %r1878;
	mov.u32 	%r5533, %r1875;
	mov.u32 	%r5534, %r1872;
	mov.u32 	%r5535, %r1869;
	mov.u32 	%r5536, %r1866;
	@%p3 bra 	$L__BB1_5;
	mov.u32 	%r5529, %r1917;
	mov.u32 	%r5530, %r1914;
	mov.u32 	%r5531, %r1911;
	mov.u32 	%r5532, %r1908;
	mov.u32 	%r5533, %r1905;
	mov.u32 	%r5534, %r1902;
	mov.u32 	%r5535, %r1899;
	mov.u32 	%r5536, %r1896;
$L__BB1_5:
	setp.eq.s32 	%p4, %r5528, 498;
	@%p4 bra 	$L__BB1_10;
	// begin inline asm
	mul.lo.u32 %r1926, %r5536, %r9;
	// end inline asm
	// begin inline asm
	mul.hi.u32 %r1929, %r5536, %r9;
	// end inline asm
	// begin inline asm
	mul.lo.u32 %r1932, %r5534, %r9;
	// end inline asm
	// begin inline asm
	mul.hi.u32 %r1935, %r5534, %r9;
	// end inline asm
	// begin inline asm
	mul.lo.u32 %r1938, %r5532, %r9;
	// end inline asm
	// begin inline asm
	mul.hi.u32 %r1941, %r5532, %r9;
	// end inline asm
	// begin inline asm
	mul.lo.u32 %r1944, %r5530, %r9;
	// end inline asm
	// begin inline asm
	mul.hi.u32 %r1947, %r5530, %r9;
	// end inline asm
	// begin inline asm
	mul.lo.u32 %r1950, %r5535, %r9;
	// end inline asm
	// begin inline asm
	mul.hi.u32 %r1953, %r5535, %r9;
	// end inline asm
	// begin inline asm
	mul.lo.u32 %r1956, %r5533, %r9;
	// end inline asm
	// begin inline asm
	mul.hi.u32 %r1959, %r5533, %r9;
	// end inline asm
	// begin inline asm
	mul.lo.u32 %r1962, %r5531, %r9;
	// end inline asm
	// begin inline asm
	mul.hi.u32 %r1965, %r5531, %r9;
	// end inline asm
	// begin inline asm
	mul.lo.u32 %r1968, %r5529, %r9;
	// end inline asm
	// begin inline asm
	mul.hi.u32 %r1971, %r5529, %r9;
	// end inline asm
	// begin inline asm
	mad.lo.cc.u32 %r1974, %r5535, %r10, %r1932;
	// end inline asm
	// begin inline asm
	madc.hi.cc.u32 %r1978, %r5535, %r10, %r1935;
	// end inline asm
	// begin inline asm
	madc.lo.cc.u32 %r1982, %r5533, %r10, %r1938;
	// end inline asm
	// begin inline asm
	madc.hi.cc.u32 %r1986, %r5533, %r10, %r1941;
	// end inline asm
	// begin inline asm
	madc.lo.cc.u32 %r1990, %r5531, %r10, %r1944;
	// end inline asm
	// begin inline asm
	madc.hi.cc.u32 %r1994, %r5531, %r10, %r1947;
	// end inline asm
	mov.b32 	%r3690, 0;
	// begin inline asm
	madc.lo.cc.u32 %r1998, %r5529, %r10, %r3690;
	// end inline asm
	// begin inline asm
	madc.hi.u32 %r2002, %r5529, %r10, %r3690;
	// end inline asm
	// begin inline asm
	mad.lo.cc.u32 %r2006, %r5536, %r10, %r1950;
	// end inline asm
	// begin inline asm
	madc.hi.cc.u32 %r2010, %r5536, %r10, %r1953;
	// end inline asm
	// begin inline asm
	madc.lo.cc.u32 %r2014, %r5534, %r10, %r1956;
	// end inline asm
	// begin inline asm
	madc.hi.cc.u32 %r2018, %r5534, %r10, %r1959;
	// end inline asm
	// begin inline asm
	madc.lo.cc.u32 %r2022, %r5532, %r10, %r1962;
	// end inline asm
	// begin inline asm
	madc.hi.cc.u32 %r2026, %r5532, %r10, %r1965;
	// end inline asm
	// begin inline asm
	madc.lo.cc.u32 %r2030, %r5530, %r10, %r1968;
	// end inline asm
	// begin inline asm
	madc.hi.cc.u32 %r2034, %r5530, %r10, %r1971;
	// end inline asm
	// begin inline asm
	addc.u32 %r2038, %r2002, %r3690;
	// end inline asm
	// begin inline asm
	mad.lo.cc.u32 %r2041, %r5535, %r11, %r2014;
	// end inline asm
	// begin inline asm
	madc.hi.cc.u32 %r2045, %r5535, %r11, %r2018;
	// end inline asm
	// begin inline asm
	madc.lo.cc.u32 %r2049, %r5533, %r11, %r2022;
	// end inline asm
	// begin inline asm
	madc.hi.cc.u32 %r2053, %r5533, %r11, %r2026;
	// end inline asm
	// begin inline asm
	madc.lo.cc.u32 %r2057, %r5531, %r11, %r2030;
	// end inline asm
	// begin inline asm
	madc.hi.cc.u32 %r2061, %r5531, %r11, %r2034;
	// end inline asm
	// begin inline asm
	madc.lo.cc.u32 %r2065, %r5529, %r11, %r3690;
	// end inline asm
	// begin inline asm
	madc.hi.u32 %r2069, %r5529, %r11, %r3690;
	// end inline asm
	// begin inline asm
	mad.lo.cc.u32 %r2073, %r5536, %r11, %r1974;
	// end inline asm
	// begin inline asm
	madc.hi.cc.u32 %r2077, %r5536, %r11, %r1978;
	// end inline asm
	// begin inline asm
	madc.lo.cc.u32 %r2081, %r5534, %r11, %r1982;
	// end inline asm
	// begin inline asm
	madc.hi.cc.u32 %r2085, %r5534, %r11, %r1986;
	// end inline asm
	// begin inline asm
	madc.lo.cc.u32 %r2089, %r5532, %r11, %r1990;
	// end inline asm
	// begin inline asm
	madc.hi.cc.u32 %r2093, %r5532, %r11, %r1994;
	// end inline asm
	// begin inline asm
	madc.lo.cc.u32 %r2097, %r5530, %r11, %r1998;
	// end inline asm
	// begin inline asm
	madc.hi.cc.u32 %r2101, %r5530, %r11, %r2038;
	// end inline asm
	// begin inline asm
	addc.u32 %r2105, %r2069, %r3690;
	// end inline asm
	// begin inline asm
	mad.lo.cc.u32 %r2108, %r5535, %r12, %r2081;
	// end inline asm
	// begin inline asm
	madc.hi.cc.u32 %r2112, %r5535, %r12, %r2085;
	// end inline asm
	// begin inline asm
	madc.lo.cc.u32 %r2116, %r5533, %r12, %r2089;
	// end inline asm
	// begin inline asm
	madc.hi.cc.u32 %r2120, %r5533, %r12, %r2093;
	// end inline asm
	// begin inline asm
	madc.lo.cc.u32 %r2124, %r5531, %r12, %r2097;
	// end inline asm
	// begin inline asm
	madc.hi.cc.u32 %r2128, %r5531, %r12, %r2101;
	// end inline asm
	// begin inline asm
	madc.lo.cc.u32 %r2132, %r5529, %r12, %r3690;
	// end inline asm
	// begin inline asm
	madc.hi.u32 %r2136, %r5529, %r12, %r3690;
	// end inline asm
	// begin inline asm
	mad.lo.cc.u32 %r2140, %r5536, %r12, %r2041;
	// end inline asm
	// begin inline asm
	madc.hi.cc.u32 %r2144, %r5536, %r12, %r2045;
	// end inline asm
	// begin inline asm
	madc.lo.cc.u32 %r2148, %r5534, %r12, %r2049;
	// end inline asm
	// begin inline asm
	madc.hi.cc.u32 %r2152, %r5534, %r12, %r2053;
	// end inline asm
	// begin inline asm
	madc.lo.cc.u32 %r2156, %r5532, %r12, %r2057;
	// end inline asm
	// begin inline asm
	madc.hi.cc.u32 %r2160, %r5532, %r12, %r2061;
	// end inline asm
	// begin inline asm
	madc.lo.cc.u32 %r2164, %r5530, %r12, %r2065;
	// end inline asm
	// begin inline asm
	madc.hi.cc.u32 %r2168, %r5530, %r12, %r2105;
	// end inline asm
	// begin inline asm
	addc.u32 %r2172, %r2136, %r3690;
	// end inline asm
	// begin inline asm
	mad.lo.cc.u32 %r2175, %r5535, %r13, %r2148;
	// end inline asm
	// begin inline asm
	madc.hi.cc.u32 %r2179, %r5535, %r13, %r2152;
	// end inline asm
	// begin inline asm
	madc.lo.cc.u32 %r2183, %r5533, %r13, %r2156;
	// end inline asm
	// begin inline asm
	madc.hi.cc.u32 %r2187, %r5533, %r13, %r2160;
	// end inline asm
	// begin inline asm
	madc.lo.cc.u32 %r2191, %r5531, %r13, %r2164;
	// end inline asm
	// begin inline asm
	madc.hi.cc.u32 %r2195, %r5531, %r13, %r2168;
	// end inline asm
	// begin inline asm
	madc.lo.cc.u32 %r2199, %r5529, %r13, %r3690;
	// end inline asm
	// begin inline asm
	madc.hi.u32 %r2203, %r5529, %r13, %r3690;
	// end inline asm
	// begin inline asm
	mad.lo.cc.u32 %r2207, %r5536, %r13, %r2108;
	// end inline asm
	// begin inline asm
	madc.hi.cc.u32 %r2211, %r5536, %r13, %r2112;
	// end inline asm
	// begin inline asm
	madc.lo.cc.u32 %r2215, %r5534, %r13, %r2116;
	// end inline asm
	// begin inline asm
	madc.hi.cc.u32 %r2219, %r5534, %r13, %r2120;
	// end inline asm
	// begin inline asm
	madc.lo.cc.u32 %r2223, %r5532, %r13, %r2124;
	// end inline asm
	// begin inline asm
	madc.hi.cc.u32 %r2227, %r5532, %r13, %r2128;
	// end inline asm
	// begin inline asm
	madc.lo.cc.u32 %r2231, %r5530, %r13, %r2132;
	// end inline asm
	// begin inline asm
	madc.hi.cc.u32 %r2235, %r5530, %r13, %r2172;
	// end inline asm
	// begin inline asm
	addc.u32 %r2239, %r2203, %r3690;
	// end inline asm
	// begin inline asm
	mad.lo.cc.u32 %r2242, %r5535, %r14, %r2215;
	// end inline asm
	// begin inline asm
	madc.hi.cc.u32 %r2246, %r5535, %r14, %r2219;
	// end inline asm
	// begin inline asm
	madc.lo.cc.u32 %r2250, %r5533, %r14, %r2223;
	// end inline asm
	// begin inline asm
	madc.hi.cc.u32 %r2254, %r5533, %r14, %r2227;
	// end inline asm
	// begin inline asm
	madc.lo.cc.u32 %r2258, %r5531, %r14, %r2231;
	// end inline asm
	// begin inline asm
	madc.hi.cc.u32 %r2262, %r5531, %r14, %r2235;
	// end inline asm
	// begin inline asm
	madc.lo.cc.u32 %r2266, %r5529, %r14, %r3690;
	// end inline asm
	// begin inline asm
	madc.hi.u32 %r2270, %r5529, %r14, %r3690;
	// end inline asm
	// begin inline asm
	mad.lo.cc.u32 %r2274, %r5536, %r14, %r2175;
	// end inline asm
	// begin inline asm
	madc.hi.cc.u32 %r2278, %r5536, %r14, %r2179;
	// end inline asm
	// begin inline asm
	madc.lo.cc.u32 %r2282, %r5534, %r14, %r2183;
	// end inline asm
	// begin inline asm
	madc.hi.cc.u32 %r2286, %r5534, %r14, %r2187;
	// end inline asm
	// begin inline asm
	madc.lo.cc.u32 %r2290, %r5532, %r14, %r2191;
	// end inline asm
	// begin inline asm
	madc.hi.cc.u32 %r2294, %r5532, %r14, %r2195;
	// end inline asm
	// begin inline asm
	madc.lo.cc.u32 %r2298, %r5530, %r14, %r2199;
	// end inline asm
	// begin inline asm
	madc.hi.cc.u32 %r2302, %r5530, %r14, %r2239;
	// end inline asm
	// begin inline asm
	addc.u32 %r2306, %r2270, %r3690;
	// end inline asm
	// begin inline asm
	mad.lo.cc.u32 %r2309, %r5535, %r15, %r2282;
	// end inline asm
	// begin inline asm
	madc.hi.cc.u32 %r2313, %r5535, %r15, %r2286;
	// end inline asm
	// begin inline asm
	madc.lo.cc.u32 %r2317, %r5533, %r15, %r2290;
	// end inline asm
	// begin inline asm
	madc.hi.cc.u32 %r2321, %r5533, %r15, %r2294;
	// end inline asm
	// begin inline asm
	madc.lo.cc.u32 %r2325, %r5531, %r15, %r2298;
	// end inline asm
	// begin inline asm
	madc.hi.cc.u32 %r2329, %r5531, %r15, %r2302;
	// end inline asm
	// begin inline asm
	madc.lo.cc.u32 %r2333, %r5529, %r15, %r3690;
	// end inline asm
	// begin inline asm
	madc.hi.u32 %r2337, %r5529, %r15, %r3690;
	// end inline asm
	// begin inline asm
	mad.lo.cc.u32 %r2341, %r5536, %r15, %r2242;
	// end inline asm
	// begin inline asm
	madc.hi.cc.u32 %r2345, %r5536, %r15, %r2246;
	// end inline asm
	// begin inline asm
	madc.lo.cc.u32 %r2349, %r5534, %r15, %r2250;
	// end inline asm
	// begin inline asm
	madc.hi.cc.u32 %r2353, %r5534, %r15, %r2254;
	// end inline asm
	// begin inline asm
	madc.lo.cc.u32 %r2357, %r5532, %r15, %r2258;
	// end inline asm
	// begin inline asm
	madc.hi.cc.u32 %r2361, %r5532, %r15, %r2262;
	// end inline asm
	// begin inline asm
	madc.lo.cc.u32 %r2365, %r5530, %r15, %r2266;
	// end inline asm
	// begin inline asm
	madc.hi.cc.u32 %r2369, %r5530, %r15, %r2306;
	// end inline asm
	// begin inline asm
	addc.u32 %r2373, %r2337, %r3690;
	// end inline asm
	// begin inline asm
	mad.lo.cc.u32 %r2376, %r5535, %r16, %r2349;
	// end inline asm
	// begin inline asm
	madc.hi.cc.u32 %r2380, %r5535, %r16, %r2353;
	// end inline asm
	// begin inline asm
	madc.lo.cc.u32 %r2384, %r5533, %r16, %r2357;
	// end inline asm
	// begin inline asm
	madc.hi.cc.u32 %r2388, %r5533, %r16, %r2361;
	// end inline asm
	// begin inline asm
	madc.lo.cc.u32 %r2392, %r5531, %r16, %r2365;
	// end inline asm
	// begin inline asm
	madc.hi.cc.u32 %r2396, %r5531, %r16, %r2369;
	// end inline asm
	// begin inline asm
	madc.lo.cc.u32 %r2400, %r5529, %r16, %r3690;
	// end inline asm
	// begin inline asm
	madc.hi.u32 %r2404, %r5529, %r16, %r3690;
	// end inline asm
	// begin inline asm
	mad.lo.cc.u32 %r2408, %r5536, %r16, %r2309;
	// end inline asm
	// begin inline asm
	madc.hi.cc.u32 %r2412, %r5536, %r16, %r2313;
	// end inline asm
	// begin inline asm
	madc.lo.cc.u32 %r2416, %r5534, %r16, %r2317;
	// end inline asm
	// begin inline asm
	madc.hi.cc.u32 %r2420, %r5534, %r16, %r2321;
	// end inline asm
	// begin inline asm
	madc.lo.cc.u32 %r2424, %r5532, %r16, %r2325;
	// end inline asm
	// begin inline asm
	madc.hi.cc.u32 %r2428, %r5532, %r16, %r2329;
	// end inline asm
	// begin inline asm
	madc.lo.cc.u32 %r2432, %r5530, %r16, %r2333;
	// end inline asm
	// begin inline asm
	madc.hi.cc.u32 %r2436, %r5530, %r16, %r2373;
	// end inline asm
	// begin inline asm
	addc.u32 %r2440, %r2404, %r3690;
	// end inline asm
	// begin inline asm
	add.cc.u32 %r2443, %r1929, %r2006;
	// end inline asm
	// begin inline asm
	addc.cc.u32 %r2446, %r2073, %r2010;
	// end inline asm
	// begin inline asm
	addc.cc.u32 %r2449, %r2077, %r2140;
	// end inline asm
	// begin inline asm
	addc.cc.u32 %r2452, %r2207, %r2144;
	// end inline asm
	// begin inline asm
	addc.cc.u32 %r2455, %r2211, %r2274;
	// end inline asm
	// begin inline asm
	addc.cc.u32 %r2458, %r2341, %r2278;
	// end inline asm
	// begin inline asm
	addc.cc.u32 %r2461, %r2345, %r2408;
	// end inline asm
	// begin inline asm
	addc.cc.u32 %r2464, %r2376, %r2412;
	// end inline asm
	// begin inline asm
	addc.cc.u32 %r2467, %r2380, %r2416;
	// end inline asm
	// begin inline asm
	addc.cc.u32 %r2470, %r2384, %r2420;
	// end inline asm
	// begin inline asm
	addc.cc.u32 %r2473, %r2388, %r2424;
	// end inline asm
	// begin inline asm
	addc.cc.u32 %r2476, %r2392, %r2428;
	// end inline asm
	// begin inline asm
	addc.cc.u32 %r2479, %r2396, %r2432;
	// end inline asm
	// begin inline asm
	addc.cc.u32 %r2482, %r2400, %r2436;
	// end inline asm
	// begin inline asm
	addc.u32 %r2485, %r2440, %r3690;
	// end inline asm
	mov.b32 	%r3663, 1;
	// begin inline asm
	shf.l.clamp.b32 %r2488, %r2461, %r2464, %r3663;
	// end inline asm
	// begin inline asm
	shf.l.clamp.b32 %r2492, %r2464, %r2467, %r3663;
	// end inline asm
	// begin inline asm
	shf.l.clamp.b32 %r2496, %r2467, %r2470, %r3663;
	// end inline asm
	// begin inline asm
	shf.l.clamp.b32 %r2500, %r2470, %r2473, %r3663;
	// end inline asm
	// begin inline asm
	shf.l.clamp.b32 %r2504, %r2473, %r2476, %r3663;
	// end inline asm
	// begin inline asm
	shf.l.clamp.b32 %r2508, %r2476, %r2479, %r3663;
	// end inline asm
	// begin inline asm
	shf.l.clamp.b32 %r2512, %r2479, %r2482, %r3663;
	// end inline asm
	// begin inline asm
	shf.l.clamp.b32 %r2516, %r2482, %r2485, %r3663;
	// end inline asm
	mov.b32 	%r2564, -2096932636;
	// begin inline asm
	mul.hi.u32 %r2520, %r2488, %r2564;
	// end inline asm
	// begin inline asm
	mul.lo.u32 %r2523, %r2496, %r2564;
	// end inline asm
	// begin inline asm
	mul.hi.u32 %r2526, %r2496, %r2564;
	// end inline asm
	// begin inline asm
	mul.lo.u32 %r2529, %r2504, %r2564;
	// end inline asm
	// begin inline asm
	mul.hi.u32 %r2532, %r2504, %r2564;
	// end inline asm
	// begin inline asm
	mul.lo.u32 %r2535, %r2512, %r2564;
	// end inline asm
	// begin inline asm
	mul.hi.u32 %r2538, %r2512, %r2564;
	// end inline asm
	// begin inline asm
	mul.lo.u32 %r2541, %r2492, %r2564;
	// end inline asm
	// begin inline asm
	mul.hi.u32 %r2544, %r2492, %r2564;
	// end inline asm
	// begin inline asm
	mul.lo.u32 %r2547, %r2500, %r2564;
	// end inline asm
	// begin inline asm
	mul.hi.u32 %r2550, %r2500, %r2564;
	// end inline asm
	// begin inline asm
	mul.lo.u32 %r2553, %r2508, %r2564;
	// end inline asm
	// begin inline asm
	mul.hi.u32 %r2556, %r2508, %r2564;
	// end inline asm
	// begin inline asm
	mul.lo.u32 %r2559, %r2516, %r2564;
	// end inline asm
	// begin inline asm
	mul.hi.u32 %r2562, %r2516, %r2564;
	// end inline asm
	mov.b32 	%r2627, 1352457856;
	// begin inline asm
	mad.lo.cc.u32 %r2565, %r2492, %r2627, %r2523;
	// end inline asm
	// begin inline asm
	madc.hi.cc.u32 %r2569, %r2492, %r2627, %r2526;
	// end inline asm
	// begin inline asm
	madc.lo.cc.u32 %r2573, %r2500, %r2627, %r2529;
	// end inline asm
	// begin inline asm
	madc.hi.cc.u32 %r2577, %r2500, %r2627, %r2532;
	// end inline asm
	// begin inline asm
	madc.lo.cc.u32 %r2581, %r2508, %r2627, %r2535;
	// end inline asm
	// begin inline asm
	madc.hi.cc.u32 %r2585, %r2508, %r2627, %r2538;
	// end inline asm
	// begin inline asm
	madc.lo.cc.u32 %r2589, %r2516, %r2627, %r3690;
	// end inline asm
	// begin inline asm
	madc.hi.u32 %r2593, %r2516, %r2627, %r3690;
	// end inline asm
	// begin inline asm
	mad.lo.cc.u32 %r2597, %r2488, %r2627, %r2541;
	// end inline asm
	// begin inline asm
	madc.hi.cc.u32 %r2601, %r2488, %r2627, %r2544;
	// end inline asm
	// begin inline asm
	madc.lo.cc.u32 %r2605, %r2496, %r2627, %r2547;
	// end inline asm
	// begin inline asm
	madc.hi.cc.u32 %r2609, %r2496, %r2627, %r2550;
	// end inline asm
	// begin inline asm
	madc.lo.cc.u32 %r2613, %r2504, %r2627, %r2553;
	// end inline asm
	// begin inline asm
	madc.hi.cc.u32 %r2617, %r2504, %r2627, %r2556;
	// end inline asm
	// begin inline asm
	madc.lo.cc.u32 %r2621, %r2512, %r2627, %r2559;
	// end inline asm
	// begin inline asm
	madc.hi.cc.u32 %r2625, %r2512, %r2627, %r2562;
	// end inline asm
	// begin inline asm
	addc.u32 %r2629, %r2593, %r3690;
	// end inline asm
	mov.b32 	%r2694, 798157660;
	// begin inline asm
	mad.lo.cc.u32 %r2632, %r2492, %r2694, %r2605;
	// end inline asm
	// begin inline asm
	madc.hi.cc.u32 %r2636, %r2492, %r2694, %r2609;
	// end inline asm
	// begin inline asm
	madc.lo.cc.u32 %r2640, %r2500, %r2694, %r2613;
	// end inline asm
	// begin inline asm
	madc.hi.cc.u32 %r2644, %r2500, %r2694, %r2617;
	// end inline asm
	// begin inline asm
	madc.lo.cc.u32 %r2648, %r2508, %r2694, %r2621;
	// end inline asm
	// begin inline asm
	madc.hi.cc.u32 %r2652, %r2508, %r2694, %r2625;
	// end inline asm
	// begin inline asm
	madc.lo.cc.u32 %r2656, %r2516, %r2694, %r3690;
	// end inline asm
	// begin inline asm
	madc.hi.u32 %r2660, %r2516, %r2694, %r3690;
	// end inline asm
	// begin inline asm
	mad.lo.cc.u32 %r2664, %r2488, %r2694, %r2565;
	// end inline asm
	// begin inline asm
	madc.hi.cc.u32 %r2668, %r2488, %r2694, %r2569;
	// end inline asm
	// begin inline asm
	madc.lo.cc.u32 %r2672, %r2496, %r2694, %r2573;
	// end inline asm
	// begin inline asm
	madc.hi.cc.u32 %r2676, %r2496, %r2694, %r2577;
	// end inline asm
	// begin inline asm
	madc.lo.cc.u32 %r2680, %r2504, %r2694, %r2581;
	// end inline asm
	// begin inline asm
	madc.hi.cc.u32 %r2684, %r2504, %r2694, %r2585;
	// end inline asm
	// begin inline asm
	madc.lo.cc.u32 %r2688, %r2512, %r2694, %r2589;
	// end inline asm
	// begin inline asm
	madc.hi.cc.u32 %r2692, %r2512, %r2694, %r2629;
	// end inline asm
	// begin inline asm
	addc.u32 %r2696, %r2660, %r3690;
	// end inline asm
	mov.b32 	%r2761, -650047571;
	// begin inline asm
	mad.lo.cc.u32 %r2699, %r2492, %r2761, %r2672;
	// end inline asm
	// begin inline asm
	madc.hi.cc.u32 %r2703, %r2492, %r2761, %r2676;
	// end inline asm
	// begin inline asm
	madc.lo.cc.u32 %r2707, %r2500, %r2761, %r2680;
	// end inline asm
	// begin inline asm
	madc.hi.cc.u32 %r2711, %r2500, %r2761, %r2684;
	// end inline asm
	// begin inline asm
	madc.lo.cc.u32 %r2715, %r2508, %r2761, %r2688;
	// end inline asm
	// begin inline asm
	madc.hi.cc.u32 %r2719, %r2508, %r2761, %r2692;
	// end inline asm
	// begin inline asm
	madc.lo.cc.u32 %r2723, %r2516, %r2761, %r3690;
	// end inline asm
	// begin inline asm
	madc.hi.u32 %r2727, %r2516, %r2761, %r3690;
	// end inline asm
	// begin inline asm
	mad.lo.cc.u32 %r2731, %r2488, %r2761, %r2632;
	// end inline asm
	// begin inline asm
	madc.hi.cc.u32 %r2735, %r2488, %r2761, %r2636;
	// end inline asm
	// begin inline asm
	madc.lo.cc.u32 %r2739, %r2496, %r2761, %r2640;
	// end inline asm
	// begin inline asm
	madc.hi.cc.u32 %r2743, %r2496, %r2761, %r2644;
	// end inline asm
	// begin inline asm
	madc.lo.cc.u32 %r2747, %r2504, %r2761, %r2648;
	// end inline asm
	// begin inline asm
	madc.hi.cc.u32 %r2751, %r2504, %r2761, %r2652;
	// end inline asm
	// begin inline asm
	madc.lo.cc.u32 %r2755, %r2512, %r2761, %r2656;
	// end inline asm
	// begin inline asm
	madc.hi.cc.u32 %r2759, %r2512, %r2761, %r2696;
	// end inline asm
	// begin inline asm
	addc.u32 %r2763, %r2727, %r3690;
	// end inline asm
	mov.b32 	%r2828, -1040702540;
	// begin inline asm
	mad.lo.cc.u32 %r2766, %r2492, %r2828, %r2739;
	// end inline asm
	// begin inline asm
	madc.hi.cc.u32 %r2770, %r2492, %r2828, %r2743;
	// end inline asm
	// begin inline asm
	madc.lo.cc.u32 %r2774, %r2500, %r2828, %r2747;
	// end inline asm
	// begin inline asm
	madc.hi.cc.u32 %r2778, %r2500, %r2828, %r2751;
	// end inline asm
	// begin inline asm
	madc.lo.cc.u32 %r2782, %r2508, %r2828, %r2755;
	// end inline asm
	// begin inline asm
	madc.hi.cc.u32 %r2786, %r2508, %r2828, %r2759;
	// end inline asm
	// begin inline asm
	madc.lo.cc.u32 %r2790, %r2516, %r2828, %r3690;
	// end inline asm
	// begin inline asm
	madc.hi.u32 %r2794, %r2516, %r2828, %r3690;
	// end inline asm
	// begin inline asm
	mad.lo.cc.u32 %r2798, %r2488, %r2828, %r2699;
	// end inline asm
	// begin inline asm
	madc.hi.cc.u32 %r2802, %r2488, %r2828, %r2703;
	// end inline asm
	// begin inline asm
	madc.lo.cc.u32 %r2806, %r2496, %r2828, %r2707;
	// end inline asm
	// begin inline asm
	madc.hi.cc.u32 %r2810, %r2496, %r2828, %r2711;
	// end inline asm
	// begin inline asm
	madc.lo.cc.u32 %r2814, %r2504, %r2828, %r2715;
	// end inline asm
	// begin inline asm
	madc.hi.cc.u32 %r2818, %r2504, %r2828, %r2719;
	// end inline asm
	// begin inline asm
	madc.lo.cc.u32 %r2822, %r2512, %r2828, %r2723;
	// end inline asm
	// begin inline asm
	madc.hi.cc.u32 %r2826, %r2512, %r2828, %r2763;
	// end inline asm
	// begin inline asm
	addc.u32 %r2830, %r2794, %r3690;
	// end inline asm
	mov.b32 	%r2895, 237860653;
	// begin inline asm
	mad.lo.cc.u32 %r2833, %r2492, %r2895, %r2806;
	// end inline asm
	// begin inline asm
	madc.hi.cc.u32 %r2837, %r2492, %r2895, %r2810;
	// end inline asm
	// begin inline asm
	madc.lo.cc.u32 %r2841, %r2500, %r2895, %r2814;
	// end inline asm
	// begin inline asm
	madc.hi.cc.u32 %r2845, %r2500, %r2895, %r2818;
	// end inline asm
	// begin inline asm
	madc.lo.cc.u32 %r2849, %r2508, %r2895, %r2822;
	// end inline asm
	// begin inline asm
	madc.hi.cc.u32 %r2853, %r2508, %r2895, %r2826;
	// end inline asm
	// begin inline asm
	madc.lo.cc.u32 %r2857, %r2516, %r2895, %r3690;
	// end inline asm
	// begin inline asm
	madc.hi.u32 %r2861, %r2516, %r2895, %r3690;
	// end inline asm
	// begin inline asm
	mad.lo.cc.u32 %r2865, %r2488, %r2895, %r2766;
	// end inline asm
	// begin inline asm
	madc.hi.cc.u32 %r2869, %r2488, %r2895, %r2770;
	// end inline asm
	// begin inline asm
	madc.lo.cc.u32 %r2873, %r2496, %r2895, %r2774;
	// end inline asm
	// begin inline asm
	madc.hi.cc.u32 %r2877, %r2496, %r2895, %r2778;
	// end inline asm
	// begin inline asm
	madc.lo.cc.u32 %r2881, %r2504, %r2895, %r2782;
	// end inline asm
	// begin inline asm
	madc.hi.cc.u32 %r2885, %r2504, %r2895, %r2786;
	// end inline asm
	// begin inline asm
	madc.lo.cc.u32 %r2889, %r2512, %r2895, %r2790;
	// end inline asm
	// begin inline asm
	madc.hi.cc.u32 %r2893, %r2512, %r2895, %r2830;
	// end inline asm
	// begin inline asm
	addc.u32 %r2897, %r2861, %r3690;
	// end inline asm
	mov.b32 	%r2962, 2142735839;
	// begin inline asm
	mad.lo.cc.u32 %r2900, %r2492, %r2962, %r2873;
	// end inline asm
	// begin inline asm
	madc.hi.cc.u32 %r2904, %r2492, %r2962, %r2877;
	// end inline asm
	// begin inline asm
	madc.lo.cc.u32 %r2908, %r2500, %r2962, %r2881;
	// end inline asm
	// begin inline asm
	madc.hi.cc.u32 %r2912, %r2500, %r2962, %r2885;
	// end inline asm
	// begin inline asm
	madc.lo.cc.u32 %r2916, %r2508, %r2962, %r2889;
	// end inline asm
	// begin inline asm
	madc.hi.cc.u32 %r2920, %r2508, %r2962, %r2893;
	// end inline asm
	// begin inline asm
	madc.lo.cc.u32 %r2924, %r2516, %r2962, %r3690;
	// end inline asm
	// begin inline asm
	madc.hi.u32 %r2928, %r2516, %r2962, %r3690;
	// end inline asm
	// begin inline asm
	mad.lo.cc.u32 %r2932, %r2488, %r2962, %r2833;
	// end inline asm
	// begin inline asm
	madc.hi.cc.u32 %r2936, %r2488, %r2962, %r2837;
	// end inline asm
	// begin inline asm
	madc.lo.cc.u32 %r2940, %r2496, %r2962, %r2841;
	// end inline asm
	// begin inline asm
	madc.hi.cc.u32 %r2944, %r2496, %r2962, %r2845;
	// end inline asm
	// begin inline asm
	madc.lo.cc.u32 %r2948, %r2504, %r2962, %r2849;
	// end inline asm
	// begin inline asm
	madc.hi.cc.u32 %r2952, %r2504, %r2962, %r2853;
	// end inline asm
	// begin inline asm
	madc.lo.cc.u32 %r2956, %r2512, %r2962, %r2857;
	// end inline asm
	// begin inline asm
	madc.hi.cc.u32 %r2960, %r2512, %r2962, %r2897;
	// end inline asm
	// begin inline asm
	addc.u32 %r2964, %r2928, %r3690;
	// end inline asm
	mov.b32 	%r3029, -1923865285;
	// begin inline asm
	mad.lo.cc.u32 %r2967, %r2492, %r3029, %r2940;
	// end inline asm
	// begin inline asm
	madc.hi.cc.u32 %r2971, %r2492, %r3029, %r2944;
	// end inline asm
	// begin inline asm
	madc.lo.cc.u32 %r2975, %r2500, %r3029, %r2948;
	// end inline asm
	// begin inline asm
	madc.hi.cc.u32 %r2979, %r2500, %r3029, %r2952;
	// end inline asm
	// begin inline asm
	madc.lo.cc.u32 %r2983, %r2508, %r3029, %r2956;
	// end inline asm
	// begin inline asm
	madc.hi.cc.u32 %r2987, %r2508, %r3029, %r2960;
	// end inline asm
	// begin inline asm
	madc.lo.cc.u32 %r2991, %r2516, %r3029, %r3690;
	// end inline asm
	// begin inline asm
	madc.hi.u32 %r2995, %r2516, %r3029, %r3690;
	// end inline asm
	// begin inline asm
	mad.lo.cc.u32 %r2999, %r2488, %r3029, %r2900;
	// end inline asm
	// begin inline asm
	madc.hi.cc.u32 %r3003, %r2488, %r3029, %r2904;
	// end inline asm
	// begin inline asm
	madc.lo.cc.u32 %r3007, %r2496, %r3029, %r2908;
	// end inline asm
	// begin inline asm
	madc.hi.cc.u32 %r3011, %r2496, %r3029, %r2912;
	// end inline asm
	// begin inline asm
	madc.lo.cc.u32 %r3015, %r2504, %r3029, %r2916;
	// end inline asm
	// begin inline asm
	madc.hi.cc.u32 %r3019, %r2504, %r3029, %r2920;
	// end inline asm
	// begin inline asm
	madc.lo.cc.u32 %r3023, %r2512, %r3029, %r2924;
	// end inline asm
	// begin inline asm
	madc.hi.cc.u32 %r3027, %r2512, %r3029, %r2964;
	// end inline asm
	// begin inline asm
	addc.u32 %r3031, %r2995, %r3690;
	// end inline asm
	// begin inline asm
	add.cc.u32 %r3034, %r2520, %r2597;
	// end inline asm
	// begin inline asm
	addc.cc.u32 %r3037, %r2664, %r2601;
	// end inline asm
	// begin inline asm
	addc.cc.u32 %r3040, %r2668, %r2731;
	// end inline asm
	// begin inline asm
	addc.cc.u32 %r3043, %r2798, %r2735;
	// end inline asm
	// begin inline asm
	addc.cc.u32 %r3046, %r2802, %r2865;
	// end inline asm
	// begin inline asm
	addc.cc.u32 %r3049, %r2932, %r2869;
	// end inline asm
	// begin inline asm
	addc.cc.u32 %r3052, %r2936, %r2999;
	// end inline asm
	// begin inline asm
	addc.cc.u32 %r3055, %r2967, %r3003;
	// end inline asm
	// begin inline asm
	addc.cc.u32 %r3058, %r2971, %r3007;
	// end inline asm
	// begin inline asm
	addc.cc.u32 %r3061, %r2975, %r3011;
	// end inline asm
	// begin inline asm
	addc.cc.u32 %r3064, %r2979, %r3015;
	// end inline asm
	// begin inline asm
	addc.cc.u32 %r3067, %r2983, %r3019;
	// end inline asm
	// begin inline asm
	addc.cc.u32 %r3070, %r2987, %r3023;
	// end inline asm
	// begin inline asm
	addc.cc.u32 %r3073, %r2991, %r3027;
	// end inline asm
	// begin inline asm
	addc.u32 %r3076, %r3031, %r3690;
	// end inline asm
	// begin inline asm
	shf.l.clamp.b32 %r3079, %r3052, %r3055, %r3663;
	// end inline asm
	// begin inline asm
	shf.l.clamp.b32 %r3083, %r3055, %r3058, %r3663;
	// end inline asm
	// begin inline asm
	shf.l.clamp.b32 %r3087, %r3058, %r3061, %r3663;
	// end inline asm
	// begin inline asm
	shf.l.clamp.b32 %r3091, %r3061, %r3064, %r3663;
	// end inline asm
	// begin inline asm
	shf.l.clamp.b32 %r3095, %r3064, %r3067, %r3663;
	// end inline asm
	// begin inline asm
	shf.l.clamp.b32 %r3099, %r3067, %r3070, %r3663;
	// end inline asm
	// begin inline asm
	shf.l.clamp.b32 %r3103, %r3070, %r3073, %r3663;
	// end inline asm
	// begin inline asm
	shf.l.clamp.b32 %r3107, %r3073, %r3076, %r3663;
	// end inline asm
	// begin inline asm
	mul.lo.u32 %r3111, %r3079, %r3663;
	// end inline asm
	// begin inline asm
	mul.hi.u32 %r3114, %r3079, %r3663;
	// end inline asm
	// begin inline asm
	mul.lo.u32 %r3117, %r3087, %r3663;
	// end inline asm
	// begin inline asm
	mul.hi.u32 %r3120, %r3087, %r3663;
	// end inline asm
	// begin inline asm
	mul.lo.u32 %r3123, %r3095, %r3663;
	// end inline asm
	// begin inline asm
	mul.hi.u32 %r3126, %r3095, %r3663;
	// end inline asm
	// begin inline asm
	mul.lo.u32 %r3129, %r3103, %r3663;
	// end inline asm
	// begin inline asm
	mul.hi.u32 %r3132, %r3103, %r3663;
	// end inline asm
	// begin inline asm
	mul.lo.u32 %r3135, %r3083, %r3663;
	// end inline asm
	// begin inline asm
	mul.hi.u32 %r3138, %r3083, %r3663;
	// end inline asm
	// begin inline asm
	mul.lo.u32 %r3141, %r3091, %r3663;
	// end inline asm
	// begin inline asm
	mul.hi.u32 %r3144, %r3091, %r3663;
	// end inline asm
	// begin inline asm
	mul.lo.u32 %r3147, %r3099, %r3663;
	// end inline asm
	// begin inline asm
	mul.hi.u32 %r3150, %r3099, %r3663;
	// end inline asm
	// begin inline asm
	mul.lo.u32 %r3153, %r3107, %r3663;
	// end inline asm
	// begin inline asm
	mul.hi.u32 %r3156, %r3107, %r3663;
	// end inline asm
	mov.b32 	%r3666, -1;
	// begin inline asm
	mad.lo.cc.u32 %r3159, %r3083, %r3666, %r3117;
	// end inline asm
	// begin inline asm
	madc.hi.cc.u32 %r3163, %r3083, %r3666, %r3120;
	// end inline asm
	// begin inline asm
	madc.lo.cc.u32 %r3167, %r3091, %r3666, %r3123;
	// end inline asm
	// begin inline asm
	madc.hi.cc.u32 %r3171, %r3091, %r3666, %r3126;
	// end inline asm
	// begin inline asm
	madc.lo.cc.u32 %r3175, %r3099, %r3666, %r3129;
	// end inline asm
	// begin inline asm
	madc.hi.cc.u32 %r3179, %r3099, %r3666, %r3132;
	// end inline asm
	// begin inline asm
	madc.lo.cc.u32 %r3183, %r3107, %r3666, %r3690;
	// end inline asm
	// begin inline asm
	madc.hi.u32 %r3187, %r3107, %r3666, %r3690;
	// end inline asm
	// begin inline asm
	mad.lo.cc.u32 %r3191, %r3079, %r3666, %r3135;
	// end inline asm
	// begin inline asm
	madc.hi.cc.u32 %r3195, %r3079, %r3666, %r3138;
	// end inline asm
	// begin inline asm
	madc.lo.cc.u32 %r3199, %r3087, %r3666, %r3141;
	// end inline asm
	// begin inline asm
	madc.hi.cc.u32 %r3203, %r3087, %r3666, %r3144;
	// end inline asm
	// begin inline asm
	madc.lo.cc.u32 %r3207, %r3095, %r3666, %r3147;
	// end inline asm
	// begin inline asm
	madc.hi.cc.u32 %r3211, %r3095, %r3666, %r3150;
	// end inline asm
	// begin inline asm
	madc.lo.cc.u32 %r3215, %r3103, %r3666, %r3153;
	// end inline asm
	// begin inline asm
	madc.hi.cc.u32 %r3219, %r3103, %r3666, %r3156;
	// end inline asm
	// begin inline asm
	addc.u32 %r3223, %r3187, %r3690;
	// end inline asm
	mov.b32 	%r3669, -107522;
	// begin inline asm
	mad.lo.cc.u32 %r3226, %r3083, %r3669, %r3199;
	// end inline asm
	// begin inline asm
	madc.hi.cc.u32 %r3230, %r3083, %r3669, %r3203;
	// end inline asm
	// begin inline asm
	madc.lo.cc.u32 %r3234, %r3091, %r3669, %r3207;
	// end inline asm
	// begin inline asm
	madc.hi.cc.u32 %r3238, %r3091, %r3669, %r3211;
	// end inline asm
	// begin inline asm
	madc.lo.cc.u32 %r3242, %r3099, %r3669, %r3215;
	// end inline asm
	// begin inline asm
	madc.hi.cc.u32 %r3246, %r3099, %r3669, %r3219;
	// end inline asm
	// begin inline asm
	madc.lo.cc.u32 %r3250, %r3107, %r3669, %r3690;
	// end inline asm
	// begin inline asm
	madc.hi.u32 %r3254, %r3107, %r3669, %r3690;
	// end inline asm
	// begin inline asm
	mad.lo.cc.u32 %r3258, %r3079, %r3669, %r3159;
	// end inline asm
	// begin inline asm
	madc.hi.cc.u32 %r3262, %r3079, %r3669, %r3163;
	// end inline asm
	// begin inline asm
	madc.lo.cc.u32 %r3266, %r3087, %r3669, %r3167;
	// end inline asm
	// begin inline asm
	madc.hi.cc.u32 %r3270, %r3087, %r3669, %r3171;
	// end inline asm
	// begin inline asm
	madc.lo.cc.u32 %r3274, %r3095, %r3669, %r3175;
	// end inline asm
	// begin inline asm
	madc.hi.cc.u32 %r3278, %r3095, %r3669, %r3179;
	// end inline asm
	// begin inline asm
	madc.lo.cc.u32 %r3282, %r3103, %r3669, %r3183;
	// end inline asm
	// begin inline asm
	madc.hi.cc.u32 %r3286, %r3103, %r3669, %r3223;
	// end inline asm
	// begin inline asm
	addc.u32 %r3290, %r3254, %r3690;
	// end inline asm
	mov.b32 	%r3672, 1404937218;
	// begin inline asm
	mad.lo.cc.u32 %r3293, %r3083, %r3672, %r3266;
	// end inline asm
	// begin inline asm
	madc.hi.cc.u32 %r3297, %r3083, %r3672, %r3270;
	// end inline asm
	// begin inline asm
	madc.lo.cc.u32 %r3301, %r3091, %r3672, %r3274;
	// end inline asm
	// begin inline asm
	madc.hi.cc.u32 %r3305, %r3091, %r3672, %r3278;
	// end inline asm
	// begin inline asm
	madc.lo.cc.u32 %r3309, %r3099, %r3672, %r3282;
	// end inline asm
	// begin inline asm
	madc.hi.cc.u32 %r3313, %r3099, %r3672, %r3286;
	// end inline asm
	// begin inline asm
	madc.lo.cc.u32 %r3317, %r3107, %r3672, %r3690;
	// end inline asm
	// begin inline asm
	madc.hi.u32 %r3321, %r3107, %r3672, %r3690;
	// end inline asm
	// begin inline asm
	mad.lo.cc.u32 %r3325, %r3079, %r3672, %r3226;
	// end inline asm
	// begin inline asm
	madc.hi.cc.u32 %r3329, %r3079, %r3672, %r3230;
	// end inline asm
	// begin inline asm
	madc.lo.cc.u32 %r3333, %r3087, %r3672, %r3234;
	// end inline asm
	// begin inline asm
	madc.hi.cc.u32 %r3337, %r3087, %r3672, %r3238;
	// end inline asm
	// begin inline asm
	madc.lo.cc.u32 %r3341, %r3095, %r3672, %r3242;
	// end inline asm
	// begin inline asm
	madc.hi.cc.u32 %r3345, %r3095, %r3672, %r3246;
	// end inline asm
	// begin inline asm
	madc.lo.cc.u32 %r3349, %r3103, %r3672, %r3250;
	// end inline asm
	// begin inline asm
	madc.hi.cc.u32 %r3353, %r3103, %r3672, %r3290;
	// end inline asm
	// begin inline asm
	addc.u32 %r3357, %r3321, %r3690;
	// end inline asm
	mov.b32 	%r3675, 161601541;
	// begin inline asm
	mad.lo.cc.u32 %r3360, %r3083, %r3675, %r3333;
	// end inline asm
	// begin inline asm
	madc.hi.cc.u32 %r3364, %r3083, %r3675, %r3337;
	// end inline asm
	// begin inline asm
	madc.lo.cc.u32 %r3368, %r3091, %r3675, %r3341;
	// end inline asm
	// begin inline asm
	madc.hi.cc.u32 %r3372, %r3091, %r3675, %r3345;
	// end inline asm
	// begin inline asm
	madc.lo.cc.u32 %r3376, %r3099, %r3675, %r3349;
	// end inline asm
	// begin inline asm
	madc.hi.cc.u32 %r3380, %r3099, %r3675, %r3353;
	// end inline asm
	// begin inline asm
	madc.lo.cc.u32 %r3384, %r3107, %r3675, %r3690;
	// end inline asm
	// begin inline asm
	madc.hi.u32 %r3388, %r3107, %r3675, %r3690;
	// end inline asm
	// begin inline asm
	mad.lo.cc.u32 %r3392, %r3079, %r3675, %r3293;
	// end inline asm
	// begin inline asm
	madc.hi.cc.u32 %r3396, %r3079, %r3675, %r3297;
	// end inline asm
	// begin inline asm
	madc.lo.cc.u32 %r3400, %r3087, %r3675, %r3301;
	// end inline asm
	// begin inline asm
	madc.hi.cc.u32 %r3404, %r3087, %r3675, %r3305;
	// end inline asm
	// begin inline asm
	madc.lo.cc.u32 %r3408, %r3095, %r3675, %r3309;
	// end inline asm
	// begin inline asm
	madc.hi.cc.u32 %r3412, %r3095, %r3675, %r3313;
	// end inline asm
	// begin inline asm
	addc.u32 %r3416, %r3388, %r3690;
	// end inline asm
	mov.b32 	%r3678, 859428872;
	// begin inline asm
	mad.lo.cc.u32 %r3419, %r3083, %r3678, %r3400;
	// end inline asm
	// begin inline asm
	madc.hi.cc.u32 %r3423, %r3083, %r3678, %r3404;
	// end inline asm
	// begin inline asm
	madc.lo.cc.u32 %r3427, %r3091, %r3678, %r3408;
	// end inline asm
	// begin inline asm
	madc.hi.cc.u32 %r3431, %r3091, %r3678, %r3412;
	// end inline asm
	// begin inline asm
	madc.lo.cc.u32 %r3435, %r3099, %r3678, %r3317;
	// end inline asm
	// begin inline asm
	madc.hi.cc.u32 %r3439, %r3099, %r3678, %r3357;
	// end inline asm
	// begin inline asm
	madc.lo.cc.u32 %r3443, %r3107, %r3678, %r3690;
	// end inline asm
	// begin inline asm
	madc.hi.u32 %r3447, %r3107, %r3678, %r3690;
	// end inline asm
	// begin inline asm
	mad.lo.cc.u32 %r3451, %r3079, %r3678, %r3360;
	// end inline asm
	// begin inline asm
	madc.hi.cc.u32 %r3455, %r3079, %r3678, %r3364;
	// end inline asm
	// begin inline asm
	madc.lo.cc.u32 %r3459, %r3087, %r3678, %r3368;
	// end inline asm
	// begin inline asm
	madc.hi.cc.u32 %r3463, %r3087, %r3678, %r3372;
	// end inline asm
	// begin inline asm
	madc.lo.cc.u32 %r3467, %r3095, %r3678, %r3376;
	// end inline asm
	// begin inline asm
	madc.hi.cc.u32 %r3471, %r3095, %r3678, %r3380;
	// end inline asm
	// begin inline asm
	addc.u32 %r3475, %r3447, %r3690;
	// end inline asm
	mov.b32 	%r3681, 698187080;
	// begin inline asm
	mad.lo.cc.u32 %r3478, %r3083, %r3681, %r3459;
	// end inline asm
	// begin inline asm
	madc.hi.cc.u32 %r3482, %r3083, %r3681, %r3463;
	// end inline asm
	// begin inline asm
	madc.lo.cc.u32 %r3486, %r3091, %r3681, %r3467;
	// end inline asm
	// begin inline asm
	madc.hi.cc.u32 %r3490, %r3091, %r3681, %r3471;
	// end inline asm
	// begin inline asm
	madc.lo.cc.u32 %r3494, %r3099, %r3681, %r3384;
	// end inline asm
	// begin inline asm
	madc.hi.cc.u32 %r3498, %r3099, %r3681, %r3416;
	// end inline asm
	// begin inline asm
	madc.lo.cc.u32 %r3502, %r3107, %r3681, %r3690;
	// end inline asm
	// begin inline asm
	madc.hi.u32 %r3506, %r3107, %r3681, %r3690;
	// end inline asm
	// begin inline asm
	mad.lo.cc.u32 %r3510, %r3079, %r3681, %r3419;
	// end inline asm
	// begin inline asm
	madc.hi.cc.u32 %r3514, %r3079, %r3681, %r3423;
	// end inline asm
	// begin inline asm
	madc.lo.cc.u32 %r3518, %r3087, %r3681, %r3427;
	// end inline asm
	// begin inline asm
	madc.hi.cc.u32 %r3522, %r3087, %r3681, %r3431;
	// end inline asm
	// begin inline asm
	addc.u32 %r3526, %r3506, %r3690;
	// end inline asm
	mov.b32 	%r3684, 1944954707;
	// begin inline asm
	mad.lo.cc.u32 %r3529, %r3083, %r3684, %r3518;
	// end inline asm
	// begin inline asm
	madc.hi.cc.u32 %r3533, %r3083, %r3684, %r3522;
	// end inline asm
	// begin inline asm
	madc.lo.cc.u32 %r3537, %r3091, %r3684, %r3435;
	// end inline asm
	// begin inline asm
	madc.hi.cc.u32 %r3541, %r3091, %r3684, %r3439;
	// end inline asm
	// begin inline asm
	madc.lo.cc.u32 %r3545, %r3099, %r3684, %r3443;
	// end inline asm
	// begin inline asm
	madc.hi.cc.u32 %r3549, %r3099, %r3684, %r3475;
	// end inline asm
	// begin inline asm
	madc.lo.cc.u32 %r3553, %r3107, %r3684, %r3690;
	// end inline asm
	// begin inline asm
	madc.hi.u32 %r3557, %r3107, %r3684, %r3690;
	// end inline asm
	// begin inline asm
	mad.lo.cc.u32 %r3561, %r3079, %r3684, %r3478;
	// end inline asm
	// begin inline asm
	madc.hi.cc.u32 %r3565, %r3079, %r3684, %r3482;
	// end inline asm
	// begin inline asm
	madc.lo.cc.u32 %r3569, %r3087, %r3684, %r3486;
	// end inline asm
	// begin inline asm
	madc.hi.cc.u32 %r3573, %r3087, %r3684, %r3490;
	// end inline asm
	// begin inline asm
	addc.u32 %r3577, %r3557, %r3690;
	// end inline asm
	// begin inline asm
	add.cc.u32 %r3580, %r3114, %r3191;
	// end inline asm
	// begin inline asm
	addc.cc.u32 %r3583, %r3258, %r3195;
	// end inline asm
	// begin inline asm
	addc.cc.u32 %r3586, %r3262, %r3325;
	// end inline asm
	// begin inline asm
	addc.cc.u32 %r3589, %r3392, %r3329;
	// end inline asm
	// begin inline asm
	addc.cc.u32 %r3592, %r3396, %r3451;
	// end inline asm
	// begin inline asm
	addc.cc.u32 %r3595, %r3510, %r3455;
	// end inline asm
	// begin inline asm
	addc.cc.u32 %r3598, %r3514, %r3561;
	// end inline asm
	// begin inline asm
	addc.cc.u32 %r3601, %r3529, %r3565;
	// end inline asm
	// begin inline asm
	addc.cc.u32 %r3604, %r3533, %r3569;
	// end inline asm
	// begin inline asm
	addc.u32 %r3607, %r3537, %r3690;
	// end inline asm
	// begin inline asm
	sub.cc.u32 %r5544, %r1926, %r3111;
	// end inline asm
	// begin inline asm
	subc.cc.u32 %r5543, %r2443, %r3580;
	// end inline asm
	// begin inline asm
	subc.cc.u32 %r5542, %r2446, %r3583;
	// end inline asm
	// begin inline asm
	subc.cc.u32 %r5541, %r2449, %r3586;
	// end inline asm
	// begin inline asm
	subc.cc.u32 %r5540, %r2452, %r3589;
	// end inline asm
	// begin inline asm
	subc.cc.u32 %r5539, %r2455, %r3592;
	// end inline asm
	// begin inline asm
	subc.cc.u32 %r5538, %r2458, %r3595;
	// end inline asm
	// begin inline asm
	subc.cc.u32 %r5537, %r2461, %r3598;
	// end inline asm
	// begin inline asm
	subc.cc.u32 %r3634, %r2464, %r3601;
	// end inline asm
	// begin inline asm
	subc.cc.u32 %r3637, %r2467, %r3604;
	// end inline asm
	// begin inline asm
	subc.cc.u32 %r3640, %r2470, %r3607;
	// end inline asm
	// begin inline asm
	subc.cc.u32 %r3643, %r2473, %r3541;
	// end inline asm
	// begin inline asm
	subc.cc.u32 %r3646, %r2476, %r3545;
	// end inline asm
	// begin inline asm
	subc.cc.u32 %r3649, %r2479, %r3549;
	// end inline asm
	// begin inline asm
	subc.cc.u32 %r3652, %r2482, %r3553;
	// end inline asm
	// begin inline asm
	subc.cc.u32 %r3655, %r2485, %r3577;
	// end inline asm
	// begin inline asm
	subc.u32 %r3658, %r3690, %r3690;
	// end inline asm
	// begin inline asm
	sub.cc.u32 %r3661, %r5544, %r3663;
	// end inline asm
	// begin inline asm
	subc.cc.u32 %r3664, %r5543, %r3666;
	// end inline asm
	// begin inline asm
	subc.cc.u32 %r3667, %r5542, %r3669;
	// end inline asm
	// begin inline asm
	subc.cc.u32 %r3670, %r5541, %r3672;
	// end inline asm
	// begin inline asm
	subc.cc.u32 %r3673, %r5540, %r3675;
	// end inline asm
	// begin inline asm
	subc.cc.u32 %r3676, %r5539, %r3678;
	// end inline asm
	// begin inline asm
	subc.cc.u32 %r3679, %r5538, %r3681;
	// end inline asm
	// begin inline asm
	subc.cc.u32 %r3682, %r5537, %r3684;
	// end inline asm
	// begin inline asm
	subc.cc.u32 %r3685, %r3634, %r3690;
	// end inline asm
	// begin inline asm
	subc.u32 %r3688, %r3690, %r3690;
	// end inline asm
	setp.ne.s32 	%p5, %r3688, 0;
	@%p5 bra 	$L__BB1_9;
	mov.b32 	%r3693, 1;
	// begin inline asm
	sub.cc.u32 %r3691, %r3661, %r3693;
	// end inline asm
	mov.b32 	%r3696, -1;
	// begin inline asm
	subc.cc.u32 %r3694, %r3664, %r3696;
	// end inline asm
	mov.b32 	%r3699, -107522;
	// begin inline asm
	subc.cc.u32 %r3697, %r3667, %r3699;
	// end inline asm
	mov.b32 	%r3702, 1404937218;
	// begin inline asm
	subc.cc.u32 %r3700, %r3670, %r3702;
	// end inline asm
	mov.b32 	%r3705, 161601541;
	// begin inline asm
	subc.cc.u32 %r3703, %r3673, %r3705;
	// end inline asm
	mov.b32 	%r3708, 859428872;
	// begin inline asm
	subc.cc.u32 %r3706, %r3676, %r3708;
	// end inline asm
	mov.b32 	%r3711, 698187080;
	// begin inline asm
	subc.cc.u32 %r3709, %r3679, %r3711;
	// end inline asm
	mov.b32 	%r3714, 1944954707;
	// begin inline asm
	subc.cc.u32 %r3712, %r3682, %r3714;
	// end inline asm
	mov.b32 	%r3720, 0;
	// begin inline asm
	subc.cc.u32 %r3715, %r3685, %r3720;
	// end inline asm
	// begin inline asm
	subc.u32 %r3718, %r3720, %r3720;
	// end inline asm
	setp.ne.s32 	%p6, %r3718, 0;
	mov.u32 	%r5537, %r3682;
	mov.u32 	%r5538, %r3679;
	mov.u32 	%r5539, %r3676;
	mov.u32 	%r5540, %r3673;
	mov.u32 	%r5541, %r3670;
	mov.u32 	%r5542, %r3667;
	mov.u32 	%r5543, %r3664;
	mov.u32 	%r5544, %r3661;
	@%p6 bra 	$L__BB1_9;
	mov.u32 	%r5537, %r3712;
	mov.u32 	%r5538, %r3709;
	mov.u32 	%r5539, %r3706;
	mov.u32 	%r5540, %r3703;
	mov.u32 	%r5541, %r3700;
	mov.u32 	%r5542, %r3697;
	mov.u32 	%r5543, %r3694;
	mov.u32 	%r5544, %r3691;
$L__BB1_9:
	add.s32 	%r5528, %r5528, 2;
	bra.uni 	$L__BB1_2;
$L__BB1_10:
	// begin inline asm
	mul.lo.u32 %r3721, %r5536, %r9;
	// end inline asm
	// begin inline asm
	mul.hi.u32 %r3724, %r5536, %r9;
	// end inline asm
	// begin inline asm
	mul.lo.u32 %r3727, %r5534, %r9;
	// end inline asm
	// begin inline asm
	mul.hi.u32 %r3730, %r5534, %r9;
	// end inline asm
	// begin inline asm
	mul.lo.u32 %r3733, %r5532, %r9;
	// end inline asm
	// begin inline asm
	mul.hi.u32 %r3736, %r5532, %r9;
	// end inline asm
	// begin inline asm
	mul.lo.u32 %r3739, %r5530, %r9;
	// end inline asm
	// begin inline asm
	mul.hi.u32 %r3742, %r5530, %r9;
	// end inline asm
	// begin inline asm
	mul.lo.u32 %r3745, %r5535, %r9;
	// end inline asm
	// begin inline asm
	mul.hi.u32 %r3748, %r5535, %r9;
	// end inline asm
	// begin inline asm
	mul.lo.u32 %r3751, %r5533, %r9;
	// end inline asm
	// begin inline asm
	mul.hi.u32 %r3754, %r5533, %r9;
	// end inline asm
	// begin inline asm
	mul.lo.u32 %r3757, %r5531, %r9;
	// end inline asm
	// begin inline asm
	mul.hi.u32 %r3760, %r5531, %r9;
	// end inline asm
	// begin inline asm
	mul.lo.u32 %r3763, %r5529, %r9;
	// end inline asm
	// begin inline asm
	mul.hi.u32 %r3766, %r5529, %r9;
	// end inline asm
	// begin inline asm
	mad.lo.cc.u32 %r3769, %r5535, %r10, %r3727;
	// end inline asm
	// begin inline asm
	madc.hi.cc.u32 %r3773, %r5535, %r10, %r3730;
	// end inline asm
	// begin inline asm
	madc.lo.cc.u32 %r3777, %r5533, %r10, %r3733;
	// end inline asm
	// begin inline asm
	madc.hi.cc.u32 %r3781, %r5533, %r10, %r3736;
	// end inline asm
	// begin inline asm
	madc.lo.cc.u32 %r3785, %r5531, %r10, %r3739;
	// end inline asm
	// begin inline asm
	madc.hi.cc.u32 %r3789, %r5531, %r10, %r3742;
	// end inline asm
	mov.b32 	%r5485, 0;
	// begin inline asm
	madc.lo.cc.u32 %r3793, %r5529, %r10, %r5485;
	// end inline asm
	// begin inline asm
	madc.hi.u32 %r3797, %r5529, %r10, %r5485;
	// end inline asm
	// begin inline asm
	mad.lo.cc.u32 %r3801, %r5536, %r10, %r3745;
	// end inline asm
	// begin inline asm
	madc.hi.cc.u32 %r3805, %r5536, %r10, %r3748;
	// end inline asm
	// begin inline asm
	madc.lo.cc.u32 %r3809, %r5534, %r10, %r3751;
	// end inline asm
	// begin inline asm
	madc.hi.cc.u32 %r3813, %r5534, %r10, %r3754;
	// end inline asm
	// begin inline asm
	madc.lo.cc.u32 %r3817, %r5532, %r10, %r3757;
	// end inline asm
	// begin inline asm
	madc.hi.cc.u32 %r3821, %r5532, %r10, %r3760;
	// end inline asm
	// begin inline asm
	madc.lo.cc.u32 %r3825, %r5530, %r10, %r3763;
	// end inline asm
	// begin inline asm
	madc.hi.cc.u32 %r3829, %r5530, %r10, %r3766;
	// end inline asm
	// begin inline asm
	addc.u32 %r3833, %r3797, %r5485;
	// end inline asm
	// begin inline asm
	mad.lo.cc.u32 %r3836, %r5535, %r11, %r3809;
	// end inline asm
	// begin inline asm
	madc.hi.cc.u32 %r3840, %r5535, %r11, %r3813;
	// end inline asm
	// begin inline asm
	madc.lo.cc.u32 %r3844, %r5533, %r11, %r3817;
	// end inline asm
	// begin inline asm
	madc.hi.cc.u32 %r3848, %r5533, %r11, %r3821;
	// end inline asm
	// begin inline asm
	madc.lo.cc.u32 %r3852, %r5531, %r11, %r3825;
	// end inline asm
	// begin inline asm
	madc.hi.cc.u32 %r3856, %r5531, %r11, %r3829;
	// end inline asm
	// begin inline asm
	madc.lo.cc.u32 %r3860, %r5529, %r11, %r5485;
	// end inline asm
	// begin inline asm
	madc.hi.u32 %r3864, %r5529, %r11, %r5485;
	// end inline asm
	// begin inline asm
	mad.lo.cc.u32 %r3868, %r5536, %r11, %r3769;
	// end inline asm
	// begin inline asm
	madc.hi.cc.u32 %r3872, %r5536, %r11, %r3773;
	// end inline asm
	// begin inline asm
	madc.lo.cc.u32 %r3876, %r5534, %r11, %r3777;
	// end inline asm
	// begin inline asm
	madc.hi.cc.u32 %r3880, %r5534, %r11, %r3781;
	// end inline asm
	// begin inline asm
	madc.lo.cc.u32 %r3884, %r5532, %r11, %r3785;
	// end inline asm
	// begin inline asm
	madc.hi.cc.u32 %r3888, %r5532, %r11, %r3789;
	// end inline asm
	// begin inline asm
	madc.lo.cc.u32 %r3892, %r5530, %r11, %r3793;
	// end inline asm
	// begin inline asm
	madc.hi.cc.u32 %r3896, %r5530, %r11, %r3833;
	// end inline asm
	// begin inline asm
	addc.u32 %r3900, %r3864, %r5485;
	// end inline asm
	// begin inline asm
	mad.lo.cc.u32 %r3903, %r5535, %r12, %r3876;
	// end inline asm
	// begin inline asm
	madc.hi.cc.u32 %r3907, %r5535, %r12, %r3880;
	// end inline asm
	// begin inline asm
	madc.lo.cc.u32 %r3911, %r5533, %r12, %r3884;
	// end inline asm
	// begin inline asm
	madc.hi.cc.u32 %r3915, %r5533, %r12, %r3888;
	// end inline asm
	// begin inline asm
	madc.lo.cc.u32 %r3919, %r5531, %r12, %r3892;
	// end inline asm
	// begin inline asm
	madc.hi.cc.u32 %r3923, %r5531, %r12, %r3896;
	// end inline asm
	// begin inline asm
	madc.lo.cc.u32 %r3927, %r5529, %r12, %r5485;
	// end inline asm
	// begin inline asm
	madc.hi.u32 %r3931, %r5529, %r12, %r5485;
	// end inline asm
	// begin inline asm
	mad.lo.cc.u32 %r3935, %r5536, %r12, %r3836;
	// end inline asm
	// begin inline asm
	madc.hi.cc.u32 %r3939, %r5536, %r12, %r3840;
	// end inline asm
	// begin inline asm
	madc.lo.cc.u32 %r3943, %r5534, %r12, %r3844;
	// end inline asm
	// begin inline asm
	madc.hi.cc.u32 %r3947, %r5534, %r12, %r3848;
	// end inline asm
	// begin inline asm
	madc.lo.cc.u32 %r3951, %r5532, %r12, %r3852;
	// end inline asm
	// begin inline asm
	madc.hi.cc.u32 %r3955, %r5532, %r12, %r3856;
	// end inline asm
	// begin inline asm
	madc.lo.cc.u32 %r3959, %r5530, %r12, %r3860;
	// end inline asm
	// begin inline asm
	madc.hi.cc.u32 %r3963, %r5530, %r12, %r3900;
	// end inline asm
	// begin inline asm
	addc.u32 %r3967, %r3931, %r5485;
	// end inline asm
	// begin inline asm
	mad.lo.cc.u32 %r3970, %r5535, %r13, %r3943;
	// end inline asm
	// begin inline asm
	madc.hi.cc.u32 %r3974, %r5535, %r13, %r3947;
	// end inline asm
	// begin inline asm
	madc.lo.cc.u32 %r3978, %r5533, %r13, %r3951;
	// end inline asm
	// begin inline asm
	madc.hi.cc.u32 %r3982, %r5533, %r13, %r3955;
	// end inline asm
	// begin inline asm
	madc.lo.cc.u32 %r3986, %r5531, %r13, %r3959;
	// end inline asm
	// begin inline asm
	madc.hi.cc.u32 %r3990, %r5531, %r13, %r3963;
	// end inline asm
	// begin inline asm
	madc.lo.cc.u32 %r3994, %r5529, %r13, %r5485;
	// end inline asm
	// begin inline asm
	madc.hi.u32 %r3998, %r5529, %r13, %r5485;
	// end inline asm
	// begin inline asm
	mad.lo.cc.u32 %r4002, %r5536, %r13, %r3903;
	// end inline asm
	// begin inline asm
	madc.hi.cc.u32 %r4006, %r5536, %r13, %r3907;
	// end inline asm
	// begin inline asm
	madc.lo.cc.u32 %r4010, %r5534, %r13, %r3911;
	// end inline asm
	// begin inline asm
	madc.hi.cc.u32 %r4014, %r5534, %r13, %r3915;
	// end inline asm
	// begin inline asm
	madc.lo.cc.u32 %r4018, %r5532, %r13, %r3919;
	// end inline asm
	// begin inline asm
	madc.hi.cc.u32 %r4022, %r5532, %r13, %r3923;
	// end inline asm
	// begin inline asm
	madc.lo.cc.u32 %r4026, %r5530, %r13, %r3927;
	// end inline asm
	// begin inline asm
	madc.hi.cc.u32 %r4030, %r5530, %r13, %r3967;
	// end inline asm
	// begin inline asm
	addc.u32 %r4034, %r3998, %r5485;
	// end inline asm
	// begin inline asm
	mad.lo.cc.u32 %r4037, %r5535, %r14, %r4010;
	// end inline asm
	// begin inline asm
	madc.hi.cc.u32 %r4041, %r5535, %r14, %r4014;
	// end inline asm
	// begin inline asm
	madc.lo.cc.u32 %r4045, %r5533, %r14, %r4018;
	// end inline asm
	// begin inline asm
	madc.hi.cc.u32 %r4049, %r5533, %r14, %r4022;
	// end inline asm
	// begin inline asm
	madc.lo.cc.u32 %r4053, %r5531, %r14, %r4026;
	// end inline asm
	// begin inline asm
	madc.hi.cc.u32 %r4057, %r5531, %r14, %r4030;
	// end inline asm
	// begin inline asm
	madc.lo.cc.u32 %r4061, %r5529, %r14, %r5485;
	// end inline asm
	// begin inline asm
	madc.hi.u32 %r4065, %r5529, %r14, %r5485;
	// end inline asm
	// begin inline asm
	mad.lo.cc.u32 %r4069, %r5536, %r14, %r3970;
	// end inline asm
	// begin inline asm
	madc.hi.cc.u32 %r4073, %r5536, %r14, %r3974;
	// end inline asm
	// begin inline asm
	madc.lo.cc.u32 %r4077, %r5534, %r14, %r3978;
	// end inline asm
	// begin inline asm
	madc.hi.cc.u32 %r4081, %r5534, %r14, %r3982;
	// end inline asm
	// begin inline asm
	madc.lo.cc.u32 %r4085, %r5532, %r14, %r3986;
	// end inline asm
	// begin inline asm
	madc.hi.cc.u32 %r4089, %r5532, %r14, %r3990;
	// end inline asm
	// begin inline asm
	madc.lo.cc.u32 %r4093, %r5530, %r14, %r3994;
	// end inline asm
	// begin inline asm
	madc.hi.cc.u32 %r4097, %r5530, %r14, %r4034;
	// end inline asm
	// begin inline asm
	addc.u32 %r4101, %r4065, %r5485;
	// end inline asm
	// begin inline asm
	mad.lo.cc.u32 %r4104, %r5535, %r15, %r4077;
	// end inline asm
	// begin inline asm
	madc.hi.cc.u32 %r4108, %r5535, %r15, %r4081;
	// end inline asm
	// begin inline asm
	madc.lo.cc.u32 %r4112, %r5533, %r15, %r4085;
	// end inline asm
	// begin inline asm
	madc.hi.cc.u32 %r4116, %r5533, %r15, %r4089;
	// end inline asm
	// begin inline asm
	madc.lo.cc.u32 %r4120, %r5531, %r15, %r4093;
	// end inline asm
	// begin inline asm
	madc.hi.cc.u32 %r4124, %r5531, %r15, %r4097;
	// end inline asm
	// begin inline asm
	madc.lo.cc.u32 %r4128, %r5529, %r15, %r5485;
	// end inline asm
	// begin inline asm
	madc.hi.u32 %r4132, %r5529, %r15, %r5485;
	// end inline asm
	// begin inline asm
	mad.lo.cc.u32 %r4136, %r5536, %r15, %r4037;
	// end inline asm
	// begin inline asm
	madc.hi.cc.u32 %r4140, %r5536, %r15, %r4041;
	// end inline asm
	// begin inline asm
	madc.lo.cc.u32 %r4144, %r5534, %r15, %r4045;
	// end inline asm
	// begin inline asm
	madc.hi.cc.u32 %r4148, %r5534, %r15, %r4049;
	// end inline asm
	// begin inline asm
	madc.lo.cc.u32 %r4152, %r5532, %r15, %r4053;
	// end inline asm
	// begin inline asm
	madc.hi.cc.u32 %r4156, %r5532, %r15, %r4057;
	// end inline asm
	// begin inline asm
	madc.lo.cc.u32 %r4160, %r5530, %r15, %r4061;
	// end inline asm
	// begin inline asm
	madc.hi.cc.u32 %r4164, %r5530, %r15, %r4101;
	// end inline asm
	// begin inline asm
	addc.u32 %r4168, %r4132, %r5485;
	// end inline asm
	// begin inline asm
	mad.lo.cc.u32 %r4171, %r5535, %r16, %r4144;
	// end inline asm
	// begin inline asm
	madc.hi.cc.u32 %r4175, %r5535, %r16, %r4148;
	// end inline asm
	// begin inline asm
	madc.lo.cc.u32 %r4179, %r5533, %r16, %r4152;
	// end inline asm
	// begin inline asm
	madc.hi.cc.u32 %r4183, %r5533, %r16, %r4156;
	// end inline asm
	// begin inline asm
	madc.lo.cc.u32 %r4187, %r5531, %r16, %r4160;
	// end inline asm
	// begin inline asm
	madc.hi.cc.u32 %r4191, %r5531, %r16, %r4164;
	// end inline asm
	// begin inline asm
	madc.lo.cc.u32 %r4195, %r5529, %r16, %r5485;
	// end inline asm
	// begin inline asm
	madc.hi.u32 %r4199, %r5529, %r16, %r5485;
	// end inline asm
	// begin inline asm
	mad.lo.cc.u32 %r4203, %r5536, %r16, %r4104;
	// end inline asm
	// begin inline asm
	madc.hi.cc.u32 %r4207, %r5536, %r16, %r4108;
	// end inline asm
	// begin inline asm
	madc.lo.cc.u32 %r4211, %r5534, %r16, %r4112;
	// end inline asm
	// begin inline asm
	madc.hi.cc.u32 %r4215, %r5534, %r16, %r4116;
	// end inline asm
	// begin inline asm
	madc.lo.cc.u32 %r4219, %r5532, %r16, %r4120;
	// end inline asm
	// begin inline asm
	madc.hi.cc.u32 %r4223, %r5532, %r16, %r4124;
	// end inline asm
	// begin inline asm
	madc.lo.cc.u32 %r4227, %r5530, %r16, %r4128;
	// end inline asm
	// begin inline asm
	madc.hi.cc.u32 %r4231, %r5530, %r16, %r4168;
	// end inline asm
	// begin inline asm
	addc.u32 %r4235, %r4199, %r5485;
	// end inline asm
	// begin inline asm
	add.cc.u32 %r4238, %r3724, %r3801;
	// end inline asm
	// begin inline asm
	addc.cc.u32 %r4241, %r3868, %r3805;
	// end inline asm
	// begin inline asm
	addc.cc.u32 %r4244, %r3872, %r3935;
	// end inline asm
	// begin inline asm
	addc.cc.u32 %r4247, %r4002, %r3939;
	// end inline asm
	// begin inline asm
	addc.cc.u32 %r4250, %r4006, %r4069;
	// end inline asm
	// begin inline asm
	addc.cc.u32 %r4253, %r4136, %r4073;
	// end inline asm
	// begin inline asm
	addc.cc.u32 %r4256, %r4140, %r4203;
	// end inline asm
	// begin inline asm
	addc.cc.u32 %r4259, %r4171, %r4207;
	// end inline asm
	// begin inline asm
	addc.cc.u32 %r4262, %r4175, %r4211;
	// end inline asm
	// begin inline asm
	addc.cc.u32 %r4265, %r4179, %r4215;
	// end inline asm
	// begin inline asm
	addc.cc.u32 %r4268, %r4183, %r4219;
	// end inline asm
	// begin inline asm
	addc.cc.u32 %r4271, %r4187, %r4223;
	// end inline asm
	// begin inline asm
	addc.cc.u32 %r4274, %r4191, %r4227;
	// end inline asm
	// begin inline asm
	addc.cc.u32 %r4277, %r4195, %r4231;
	// end inline asm
	// begin inline asm
	addc.u32 %r4280, %r4235, %r5485;
	// end inline asm
	mov.b32 	%r5458, 1;
	// begin inline asm
	shf.l.clamp.b32 %r4283, %r4256, %r4259, %r5458;
	// end inline asm
	// begin inline asm
	shf.l.clamp.b32 %r4287, %r4259, %r4262, %r5458;
	// end inline asm
	// begin inline asm
	shf.l.clamp.b32 %r4291, %r4262, %r4265, %r5458;
	// end inline asm
	// begin inline asm
	shf.l.clamp.b32 %r4295, %r4265, %r4268, %r5458;
	// end inline asm
	// begin inline asm
	shf.l.clamp.b32 %r4299, %r4268, %r4271, %r5458;
	// end inline asm
	// begin inline asm
	shf.l.clamp.b32 %r4303, %r4271, %r4274, %r5458;
	// end inline asm
	// begin inline asm
	shf.l.clamp.b32 %r4307, %r4274, %r4277, %r5458;
	// end inline asm
	// begin inline asm
	shf.l.clamp.b32 %r4311, %r4277, %r4280, %r5458;
	// end inline asm
	mov.b32 	%r4359, -2096932636;
	// begin inline asm
	mul.hi.u32 %r4315, %r4283, %r4359;
	// end inline asm
	// begin inline asm
	mul.lo.u32 %r4318, %r4291, %r4359;
	// end inline asm
	// begin inline asm
	mul.hi.u32 %r4321, %r4291, %r4359;
	// end inline asm
	// begin inline asm
	mul.lo.u32 %r4324, %r4299, %r4359;
	// end inline asm
	// begin inline asm
	mul.hi.u32 %r4327, %r4299, %r4359;
	// end inline asm
	// begin inline asm
	mul.lo.u32 %r4330, %r4307, %r4359;
	// end inline asm
	// begin inline asm
	mul.hi.u32 %r4333, %r4307, %r4359;
	// end inline asm
	// begin inline asm
	mul.lo.u32 %r4336, %r4287, %r4359;
	// end inline asm
	// begin inline asm
	mul.hi.u32 %r4339, %r4287, %r4359;
	// end inline asm
	// begin inline asm
	mul.lo.u32 %r4342, %r4295, %r4359;
	// end inline asm
	// begin inline asm
	mul.hi.u32 %r4345, %r4295, %r4359;
	// end inline asm
	// begin inline asm
	mul.lo.u32 %r4348, %r4303, %r4359;
	// end inline asm
	// begin inline asm
	mul.hi.u32 %r4351, %r4303, %r4359;
	// end inline asm
	// begin inline asm
	mul.lo.u32 %r4354, %r4311, %r4359;
	// end inline asm
	// begin inline asm
	mul.hi.u32 %r4357, %r4311, %r4359;
	// end inline asm
	mov.b32 	%r4422, 1352457856;
	// begin inline asm
	mad.lo.cc.u32 %r4360, %r4287, %r4422, %r4318;
	// end inline asm
	// begin inline asm
	madc.hi.cc.u32 %r4364, %r4287, %r4422, %r4321;
	// end inline asm
	// begin inline asm
	madc.lo.cc.u32 %r4368, %r4295, %r4422, %r4324;
	// end inline asm
	// begin inline asm
	madc.hi.cc.u32 %r4372, %r4295, %r4422, %r4327;
	// end inline asm
	// begin inline asm
	madc.lo.cc.u32 %r4376, %r4303, %r4422, %r4330;
	// end inline asm
	// begin inline asm
	madc.hi.cc.u32 %r4380, %r4303, %r4422, %r4333;
	// end inline asm
	// begin inline asm
	madc.lo.cc.u32 %r4384, %r4311, %r4422, %r5485;
	// end inline asm
	// begin inline asm
	madc.hi.u32 %r4388, %r4311, %r4422, %r5485;
	// end inline asm
	// begin inline asm
	mad.lo.cc.u32 %r4392, %r4283, %r4422, %r4336;
	// end inline asm
	// begin inline asm
	madc.hi.cc.u32 %r4396, %r4283, %r4422, %r4339;
	// end inline asm
	// begin inline asm
	madc.lo.cc.u32 %r4400, %r4291, %r4422, %r4342;
	// end inline asm
	// begin inline asm
	madc.hi.cc.u32 %r4404, %r4291, %r4422, %r4345;
	// end inline asm
	// begin inline asm
	madc.lo.cc.u32 %r4408, %r4299, %r4422, %r4348;
	// end inline asm
	// begin inline asm
	madc.hi.cc.u32 %r4412, %r4299, %r4422, %r4351;
	// end inline asm
	// begin inline asm
	madc.lo.cc.u32 %r4416, %r4307, %r4422, %r4354;
	// end inline asm
	// begin inline asm
	madc.hi.cc.u32 %r4420, %r4307, %r4422, %r4357;
	// end inline asm
	// begin inline asm
	addc.u32 %r4424, %r4388, %r5485;
	// end inline asm
	mov.b32 	%r4489, 798157660;
	// begin inline asm
	mad.lo.cc.u32 %r4427, %r4287, %r4489, %r4400;
	// end inline asm
	// begin inline asm
	madc.hi.cc.u32 %r4431, %r4287, %r4489, %r4404;
	// end inline asm
	// begin inline asm
	madc.lo.cc.u32 %r4435, %r4295, %r4489, %r4408;
	// end inline asm
	// begin inline asm
	madc.hi.cc.u32 %r4439, %r4295, %r4489, %r4412;
	// end inline asm
	// begin inline asm
	madc.lo.cc.u32 %r4443, %r4303, %r4489, %r4416;
	// end inline asm
	// begin inline asm
	madc.hi.cc.u32 %r4447, %r4303, %r4489, %r4420;
	// end inline asm
	// begin inline asm
	madc.lo.cc.u32 %r4451, %r4311, %r4489, %r5485;
	// end inline asm
	// begin inline asm
	madc.hi.u32 %r4455, %r4311, %r4489, %r5485;
	// end inline asm
	// begin inline asm
	mad.lo.cc.u32 %r4459, %r4283, %r4489, %r4360;
	// end inline asm
	// begin inline asm
	madc.hi.cc.u32 %r4463, %r4283, %r4489, %r4364;
	// end inline asm
	// begin inline asm
	madc.lo.cc.u32 %r4467, %r4291, %r4489, %r4368;
	// end inline asm
	// begin inline asm
	madc.hi.cc.u32 %r4471, %r4291, %r4489, %r4372;
	// end inline asm
	// begin inline asm
	madc.lo.cc.u32 %r4475, %r4299, %r4489, %r4376;
	// end inline asm
	// begin inline asm
	madc.hi.cc.u32 %r4479, %r4299, %r4489, %r4380;
	// end inline asm
	// begin inline asm
	madc.lo.cc.u32 %r4483, %r4307, %r4489, %r4384;
	// end inline asm
	// begin inline asm
	madc.hi.cc.u32 %r4487, %r4307, %r4489, %r4424;
	// end inline asm
	// begin inline asm
	addc.u32 %r4491, %r4455, %r5485;
	// end inline asm
	mov.b32 	%r4556, -650047571;
	// begin inline asm
	mad.lo.cc.u32 %r4494, %r4287, %r4556, %r4467;
	// end inline asm
	// begin inline asm
	madc.hi.cc.u32 %r4498, %r4287, %r4556, %r4471;
	// end inline asm
	// begin inline asm
	madc.lo.cc.u32 %r4502, %r4295, %r4556, %r4475;
	// end inline asm
	// begin inline asm
	madc.hi.cc.u32 %r4506, %r4295, %r4556, %r4479;
	// end inline asm
	// begin inline asm
	madc.lo.cc.u32 %r4510, %r4303, %r4556, %r4483;
	// end inline asm
	// begin inline asm
	madc.hi.cc.u32 %r4514, %r4303, %r4556, %r4487;
	// end inline asm
	// begin inline asm
	madc.lo.cc.u32 %r4518, %r4311, %r4556, %r5485;
	// end inline asm
	// begin inline asm
	madc.hi.u32 %r4522, %r4311, %r4556, %r5485;
	// end inline asm
	// begin inline asm
	mad.lo.cc.u32 %r4526, %r4283, %r4556, %r4427;
	// end inline asm
	// begin inline asm
	madc.hi.cc.u32 %r4530, %r4283, %r4556, %r4431;
	// end inline asm
	// begin inline asm
	madc.lo.cc.u32 %r4534, %r4291, %r4556, %r4435;
	// end inline asm
	// begin inline asm
	madc.hi.cc.u32 %r4538, %r4291, %r4556, %r4439;
	// end inline asm
	// begin inline asm
	madc.lo.cc.u32 %r4542, %r4299, %r4556, %r4443;
	// end inline asm
	// begin inline asm
	madc.hi.cc.u32 %r4546, %r4299, %r4556, %r4447;
	// end inline asm
	// begin inline asm
	madc.lo.cc.u32 %r4550, %r4307, %r4556, %r4451;
	// end inline asm
	// begin inline asm
	madc.hi.cc.u32 %r4554, %r4307, %r4556, %r4491;
	// end inline asm
	// begin inline asm
	addc.u32 %r4558, %r4522, %r5485;
	// end inline asm
	mov.b32 	%r4623, -1040702540;
	// begin inline asm
	mad.lo.cc.u32 %r4561, %r4287, %r4623, %r4534;
	// end inline asm
	// begin inline asm
	madc.hi.cc.u32 %r4565, %r4287, %r4623, %r4538;
	// end inline asm
	// begin inline asm
	madc.lo.cc.u32 %r4569, %r4295, %r4623, %r4542;
	// end inline asm
	// begin inline asm
	madc.hi.cc.u32 %r4573, %r4295, %r4623, %r4546;
	// end inline asm
	// begin inline asm
	madc.lo.cc.u32 %r4577, %r4303, %r4623, %r4550;
	// end inline asm
	// begin inline asm
	madc.hi.cc.u32 %r4581, %r4303, %r4623, %r4554;
	// end inline asm
	// begin inline asm
	madc.lo.cc.u32 %r4585, %r4311, %r4623, %r5485;
	// end inline asm
	// begin inline asm
	madc.hi.u32 %r4589, %r4311, %r4623, %r5485;
	// end inline asm
	// begin inline asm
	mad.lo.cc.u32 %r4593, %r4283, %r4623, %r4494;
	// end inline asm
	// begin inline asm
	madc.hi.cc.u32 %r4597, %r4283, %r4623, %r4498;
	// end inline asm
	// begin inline asm
	madc.lo.cc.u32 %r4601, %r4291, %r4623, %r4502;
	// end inline asm
	// begin inline asm
	madc.hi.cc.u32 %r4605, %r4291, %r4623, %r4506;
	// end inline asm
	// begin inline asm
	madc.lo.cc.u32 %r4609, %r4299, %r4623, %r4510;
	// end inline asm
	// begin inline asm
	madc.hi.cc.u32 %r4613, %r4299, %r4623, %r4514;
	// end inline asm
	// begin inline asm
	madc.lo.cc.u32 %r4617, %r4307, %r4623, %r4518;
	// end inline asm
	// begin inline asm
	madc.hi.cc.u32 %r4621, %r4307, %r4623, %r4558;
	// end inline asm
	// begin inline asm
	addc.u32 %r4625, %r4589, %r5485;
	// end inline asm
	mov.b32 	%r4690, 237860653;
	// begin inline asm
	mad.lo.cc.u32 %r4628, %r4287, %r4690, %r4601;
	// end inline asm
	// begin inline asm
	madc.hi.cc.u32 %r4632, %r4287, %r4690, %r4605;
	// end inline asm
	// begin inline asm
	madc.lo.cc.u32 %r4636, %r4295, %r4690, %r4609;
	// end inline asm
	// begin inline asm
	madc.hi.cc.u32 %r4640, %r4295, %r4690, %r4613;
	// end inline asm
	// begin inline asm
	madc.lo.cc.u32 %r4644, %r4303, %r4690, %r4617;
	// end inline asm
	// begin inline asm
	madc.hi.cc.u32 %r4648, %r4303, %r4690, %r4621;
	// end inline asm
	// begin inline asm
	madc.lo.cc.u32 %r4652, %r4311, %r4690, %r5485;
	// end inline asm
	// begin inline asm
	madc.hi.u32 %r4656, %r4311, %r4690, %r5485;
	// end inline asm
	// begin inline asm
	mad.lo.cc.u32 %r4660, %r4283, %r4690, %r4561;
	// end inline asm
	// begin inline asm
	madc.hi.cc.u32 %r4664, %r4283, %r4690, %r4565;
	// end inline asm
	// begin inline asm
	madc.lo.cc.u32 %r4668, %r4291, %r4690, %r4569;
	// end inline asm
	// begin inline asm
	madc.hi.cc.u32 %r4672, %r4291, %r4690, %r4573;
	// end inline asm
	// begin inline asm
	madc.lo.cc.u32 %r4676, %r4299, %r4690, %r4577;
	// end inline asm
	// begin inline asm
	madc.hi.cc.u32 %r4680, %r4299, %r4690, %r4581;
	// end inline asm
	// begin inline asm
	madc.lo.cc.u32 %r4684, %r4307, %r4690, %r4585;
	// end inline asm
	// begin inline asm
	madc.hi.cc.u32 %r4688, %r4307, %r4690, %r4625;
	// end inline asm
	// begin inline asm
	addc.u32 %r4692, %r4656, %r5485;
	// end inline asm
	mov.b32 	%r4757, 2142735839;
	// begin inline asm
	mad.lo.cc.u32 %r4695, %r4287, %r4757, %r4668;
	// end inline asm
	// begin inline asm
	madc.hi.cc.u32 %r4699, %r4287, %r4757, %r4672;
	// end inline asm
	// begin inline asm
	madc.lo.cc.u32 %r4703, %r4295, %r4757, %r4676;
	// end inline asm
	// begin inline asm
	madc.hi.cc.u32 %r4707, %r4295, %r4757, %r4680;
	// end inline asm
	// begin inline asm
	madc.lo.cc.u32 %r4711, %r4303, %r4757, %r4684;
	// end inline asm
	// begin inline asm
	madc.hi.cc.u32 %r4715, %r4303, %r4757, %r4688;
	// end inline asm
	// begin inline asm
	madc.lo.cc.u32 %r4719, %r4311, %r4757, %r5485;
	// end inline asm
	// begin inline asm
	madc.hi.u32 %r4723, %r4311, %r4757, %r5485;
	// end inline asm
	// begin inline asm
	mad.lo.cc.u32 %r4727, %r4283, %r4757, %r4628;
	// end inline asm
	// begin inline asm
	madc.hi.cc.u32 %r4731, %r4283, %r4757, %r4632;
	// end inline asm
	// begin inline asm
	madc.lo.cc.u32 %r4735, %r4291, %r4757, %r4636;
	// end inline asm
	// begin inline asm
	madc.hi.cc.u32 %r4739, %r4291, %r4757, %r4640;
	// end inline asm
	// begin inline asm
	madc.lo.cc.u32 %r4743, %r4299, %r4757, %r4644;
	// end inline asm
	// begin inline asm
	madc.hi.cc.u32 %r4747, %r4299, %r4757, %r4648;
	// end inline asm
	// begin inline asm
	madc.lo.cc.u32 %r4751, %r4307, %r4757, %r4652;
	// end inline asm
	// begin inline asm
	madc.hi.cc.u32 %r4755, %r4307, %r4757, %r4692;
	// end inline asm
	// begin inline asm
	addc.u32 %r4759, %r4723, %r5485;
	// end inline asm
	mov.b32 	%r4824, -1923865285;
	// begin inline asm
	mad.lo.cc.u32 %r4762, %r4287, %r4824, %r4735;
	// end inline asm
	// begin inline asm
	madc.hi.cc.u32 %r4766, %r4287, %r4824, %r4739;
	// end inline asm
	// begin inline asm
	madc.lo.cc.u32 %r4770, %r4295, %r4824, %r4743;
	// end inline asm
	// begin inline asm
	madc.hi.cc.u32 %r4774, %r4295, %r4824, %r4747;
	// end inline asm
	// begin inline asm
	madc.lo.cc.u32 %r4778, %r4303, %r4824, %r4751;
	// end inline asm
	// begin inline asm
	madc.hi.cc.u32 %r4782, %r4303, %r4824, %r4755;
	// end inline asm
	// begin inline asm
	madc.lo.cc.u32 %r4786, %r4311, %r4824, %r5485;
	// end inline asm
	// begin inline asm
	madc.hi.u32 %r4790, %r4311, %r4824, %r5485;
	// end inline asm
	// begin inline asm
	mad.lo.cc.u32 %r4794, %r4283, %r4824, %r4695;
	// end inline asm
	// begin inline asm
	madc.hi.cc.u32 %r4798, %r4283, %r4824, %r4699;
	// end inline asm
	// begin inline asm
	madc.lo.cc.u32 %r4802, %r4291, %r4824, %r4703;
	// end inline asm
	// begin inline asm
	madc.hi.cc.u32 %r4806, %r4291, %r4824, %r4707;
	// end inline asm
	// begin inline asm
	madc.lo.cc.u32 %r4810, %r4299, %r4824, %r4711;
	// end inline asm
	// begin inline asm
	madc.hi.cc.u32 %r4814, %r4299, %r4824, %r4715;
	// end inline asm
	// begin inline asm
	madc.lo.cc.u32 %r4818, %r4307, %r4824, %r4719;
	// end inline asm
	// begin inline asm
	madc.hi.cc.u32 %r4822, %r4307, %r4824, %r4759;
	// end inline asm
	// begin inline asm
	addc.u32 %r4826, %r4790, %r5485;
	// end inline asm
	// begin inline asm
	add.cc.u32 %r4829, %r4315, %r4392;
	// end inline asm
	// begin inline asm
	addc.cc.u32 %r4832, %r4459, %r4396;
	// end inline asm
	// begin inline asm
	addc.cc.u32 %r4835, %r4463, %r4526;
	// end inline asm
	// begin inline asm
	addc.cc.u32 %r4838, %r4593, %r4530;
	// end inline asm
	// begin inline asm
	addc.cc.u32 %r4841, %r4597, %r4660;
	// end inline asm
	// begin inline asm
	addc.cc.u32 %r4844, %r4727, %r4664;
	// end inline asm
	// begin inline asm
	addc.cc.u32 %r4847, %r4731, %r4794;
	// end inline asm
	// begin inline asm
	addc.cc.u32 %r4850, %r4762, %r4798;
	// end inline asm
	// begin inline asm
	addc.cc.u32 %r4853, %r4766, %r4802;
	// end inline asm
	// begin inline asm
	addc.cc.u32 %r4856, %r4770, %r4806;
	// end inline asm
	// begin inline asm
	addc.cc.u32 %r4859, %r4774, %r4810;
	// end inline asm
	// begin inline asm
	addc.cc.u32 %r4862, %r4778, %r4814;
	// end inline asm
	// begin inline asm
	addc.cc.u32 %r4865, %r4782, %r4818;
	// end inline asm
	// begin inline asm
	addc.cc.u32 %r4868, %r4786, %r4822;
	// end inline asm
	// begin inline asm
	addc.u32 %r4871, %r4826, %r5485;
	// end inline asm
	// begin inline asm
	shf.l.clamp.b32 %r4874, %r4847, %r4850, %r5458;
	// end inline asm
	// begin inline asm
	shf.l.clamp.b32 %r4878, %r4850, %r4853, %r5458;
	// end inline asm
	// begin inline asm
	shf.l.clamp.b32 %r4882, %r4853, %r4856, %r5458;
	// end inline asm
	// begin inline asm
	shf.l.clamp.b32 %r4886, %r4856, %r4859, %r5458;
	// end inline asm
	// begin inline asm
	shf.l.clamp.b32 %r4890, %r4859, %r4862, %r5458;
	// end inline asm
	// begin inline asm
	shf.l.clamp.b32 %r4894, %r4862, %r4865, %r5458;
	// end inline asm
	// begin inline asm
	shf.l.clamp.b32 %r4898, %r4865, %r4868, %r5458;
	// end inline asm
	// begin inline asm
	shf.l.clamp.b32 %r4902, %r4868, %r4871, %r5458;
	// end inline asm
	// begin inline asm
	mul.lo.u32 %r4906, %r4874, %r5458;
	// end inline asm
	// begin inline asm
	mul.hi.u32 %r4909, %r4874, %r5458;
	// end inline asm
	// begin inline asm
	mul.lo.u32 %r4912, %r4882, %r5458;
	// end inline asm
	// begin inline asm
	mul.hi.u32 %r4915, %r4882, %r5458;
	// end inline asm
	// begin inline asm
	mul.lo.u32 %r4918, %r4890, %r5458;
	// end inline asm
	// begin inline asm
	mul.hi.u32 %r4921, %r4890, %r5458;
	// end inline asm
	// begin inline asm
	mul.lo.u32 %r4924, %r4898, %r5458;
	// end inline asm
	// begin inline asm
	mul.hi.u32 %r4927, %r4898, %r5458;
	// end inline asm
	// begin inline asm
	mul.lo.u32 %r4930, %r4878, %r5458;
	// end inline asm
	// begin inline asm
	mul.hi.u32 %r4933, %r4878, %r5458;
	// end inline asm
	// begin inline asm
	mul.lo.u32 %r4936, %r4886, %r5458;
	// end inline asm
	// begin inline asm
	mul.hi.u32 %r4939, %r4886, %r5458;
	// end inline asm
	// begin inline asm
	mul.lo.u32 %r4942, %r4894, %r5458;
	// end inline asm
	// begin inline asm
	mul.hi.u32 %r4945, %r4894, %r5458;
	// end inline asm
	// begin inline asm
	mul.lo.u32 %r4948, %r4902, %r5458;
	// end inline asm
	// begin inline asm
	mul.hi.u32 %r4951, %r4902, %r5458;
	// end inline asm
	mov.b32 	%r5461, -1;
	// begin inline asm
	mad.lo.cc.u32 %r4954, %r4878, %r5461, %r4912;
	// end inline asm
	// begin inline asm
	madc.hi.cc.u32 %r4958, %r4878, %r5461, %r4915;
	// end inline asm
	// begin inline asm
	madc.lo.cc.u32 %r4962, %r4886, %r5461, %r4918;
	// end inline asm
	// begin inline asm
	madc.hi.cc.u32 %r4966, %r4886, %r5461, %r4921;
	// end inline asm
	// begin inline asm
	madc.lo.cc.u32 %r4970, %r4894, %r5461, %r4924;
	// end inline asm
	// begin inline asm
	madc.hi.cc.u32 %r4974, %r4894, %r5461, %r4927;
	// end inline asm
	// begin inline asm
	madc.lo.cc.u32 %r4978, %r4902, %r5461, %r5485;
	// end inline asm
	// begin inline asm
	madc.hi.u32 %r4982, %r4902, %r5461, %r5485;
	// end inline asm
	// begin inline asm
	mad.lo.cc.u32 %r4986, %r4874, %r5461, %r4930;
	// end inline asm
	// begin inline asm
	madc.hi.cc.u32 %r4990, %r4874, %r5461, %r4933;
	// end inline asm
	// begin inline asm
	madc.lo.cc.u32 %r4994, %r4882, %r5461, %r4936;
	// end inline asm
	// begin inline asm
	madc.hi.cc.u32 %r4998, %r4882, %r5461, %r4939;
	// end inline asm
	// begin inline asm
	madc.lo.cc.u32 %r5002, %r4890, %r5461, %r4942;
	// end inline asm
	// begin inline asm
	madc.hi.cc.u32 %r5006, %r4890, %r5461, %r4945;
	// end inline asm
	// begin inline asm
	madc.lo.cc.u32 %r5010, %r4898, %r5461, %r4948;
	// end inline asm
	// begin inline asm
	madc.hi.cc.u32 %r5014, %r4898, %r5461, %r4951;
	// end inline asm
	// begin inline asm
	addc.u32 %r5018, %r4982, %r5485;
	// end inline asm
	mov.b32 	%r5464, -107522;
	// begin inline asm
	mad.lo.cc.u32 %r5021, %r4878, %r5464, %r4994;
	// end inline asm
	// begin inline asm
	madc.hi.cc.u32 %r5025, %r4878, %r5464, %r4998;
	// end inline asm
	// begin inline asm
	madc.lo.cc.u32 %r5029, %r4886, %r5464, %r5002;
	// end inline asm
	// begin inline asm
	madc.hi.cc.u32 %r5033, %r4886, %r5464, %r5006;
	// end inline asm
	// begin inline asm
	madc.lo.cc.u32 %r5037, %r4894, %r5464, %r5010;
	// end inline asm
	// begin inline asm
	madc.hi.cc.u32 %r5041, %r4894, %r5464, %r5014;
	// end inline asm
	// begin inline asm
	madc.lo.cc.u32 %r5045, %r4902, %r5464, %r5485;
	// end inline asm
	// begin inline asm
	madc.hi.u32 %r5049, %r4902, %r5464, %r5485;
	// end inline asm
	// begin inline asm
	mad.lo.cc.u32 %r5053, %r4874, %r5464, %r4954;
	// end inline asm
	// begin inline asm
	madc.hi.cc.u32 %r5057, %r4874, %r5464, %r4958;
	// end inline asm
	// begin inline asm
	madc.lo.cc.u32 %r5061, %r4882, %r5464, %r4962;
	// end inline asm
	// begin inline asm
	madc.hi.cc.u32 %r5065, %r4882, %r5464, %r4966;
	// end inline asm
	// begin inline asm
	madc.lo.cc.u32 %r5069, %r4890, %r5464, %r4970;
	// end inline asm
	// begin inline asm
	madc.hi.cc.u32 %r5073, %r4890, %r5464, %r4974;
	// end inline asm
	// begin inline asm
	madc.lo.cc.u32 %r5077, %r4898, %r5464, %r4978;
	// end inline asm
	// begin inline asm
	madc.hi.cc.u32 %r5081, %r4898, %r5464, %r5018;
	// end inline asm
	// begin inline asm
	addc.u32 %r5085, %r5049, %r5485;
	// end inline asm
	mov.b32 	%r5467, 1404937218;
	// begin inline asm
	mad.lo.cc.u32 %r5088, %r4878, %r5467, %r5061;
	// end inline asm
	// begin inline asm
	madc.hi.cc.u32 %r5092, %r4878, %r5467, %r5065;
	// end inline asm
	// begin inline asm
	madc.lo.cc.u32 %r5096, %r4886, %r5467, %r5069;
	// end inline asm
	// begin inline asm
	madc.hi.cc.u32 %r5100, %r4886, %r5467, %r5073;
	// end inline asm
	// begin inline asm
	madc.lo.cc.u32 %r5104, %r4894, %r5467, %r5077;
	// end inline asm
	// begin inline asm
	madc.hi.cc.u32 %r5108, %r4894, %r5467, %r5081;
	// end inline asm
	// begin inline asm
	madc.lo.cc.u32 %r5112, %r4902, %r5467, %r5485;
	// end inline asm
	// begin inline asm
	madc.hi.u32 %r5116, %r4902, %r5467, %r5485;
	// end inline asm
	// begin inline asm
	mad.lo.cc.u32 %r5120, %r4874, %r5467, %r5021;
	// end inline asm
	// begin inline asm
	madc.hi.cc.u32 %r5124, %r4874, %r5467, %r5025;
	// end inline asm
	// begin inline asm
	madc.lo.cc.u32 %r5128, %r4882, %r5467, %r5029;
	// end inline asm
	// begin inline asm
	madc.hi.cc.u32 %r5132, %r4882, %r5467, %r5033;
	// end inline asm
	// begin inline asm
	madc.lo.cc.u32 %r5136, %r4890, %r5467, %r5037;
	// end inline asm
	// begin inline asm
	madc.hi.cc.u32 %r5140, %r4890, %r5467, %r5041;
	// end inline asm
	// begin inline asm
	madc.lo.cc.u32 %r5144, %r4898, %r5467, %r5045;
	// end inline asm
	// begin inline asm
	madc.hi.cc.u32 %r5148, %r4898, %r5467, %r5085;
	// end inline asm
	// begin inline asm
	addc.u32 %r5152, %r5116, %r5485;
	// end inline asm
	mov.b32 	%r5470, 161601541;
	// begin inline asm
	mad.lo.cc.u32 %r5155, %r4878, %r5470, %r5128;
	// end inline asm
	// begin inline asm
	madc.hi.cc.u32 %r5159, %r4878, %r5470, %r5132;
	// end inline asm
	// begin inline asm
	madc.lo.cc.u32 %r5163, %r4886, %r5470, %r5136;
	// end inline asm
	// begin inline asm
	madc.hi.cc.u32 %r5167, %r4886, %r5470, %r5140;
	// end inline asm
	// begin inline asm
	madc.lo.cc.u32 %r5171, %r4894, %r5470, %r5144;
	// end inline asm
	// begin inline asm
	madc.hi.cc.u32 %r5175, %r4894, %r5470, %r5148;
	// end inline asm
	// begin inline asm
	madc.lo.cc.u32 %r5179, %r4902, %r5470, %r5485;
	// end inline asm
	// begin inline asm
	madc.hi.u32 %r5183, %r4902, %r5470, %r5485;
	// end inline asm
	// begin inline asm
	mad.lo.cc.u32 %r5187, %r4874, %r5470, %r5088;
	// end inline asm
	// begin inline asm
	madc.hi.cc.u32 %r5191, %r4874, %r5470, %r5092;
	// end inline asm
	// begin inline asm
	madc.lo.cc.u32 %r5195, %r4882, %r5470, %r5096;
	// end inline asm
	// begin inline asm
	madc.hi.cc.u32 %r5199, %r4882, %r5470, %r5100;
	// end inline asm
	// begin inline asm
	madc.lo.cc.u32 %r5203, %r4890, %r5470, %r5104;
	// end inline asm
	// begin inline asm
	madc.hi.cc.u32 %r5207, %r4890, %r5470, %r5108;
	// end inline asm
	// begin inline asm
	addc.u32 %r5211, %r5183, %r5485;
	// end inline asm
	mov.b32 	%r5473, 859428872;
	// begin inline asm
	mad.lo.cc.u32 %r5214, %r4878, %r5473, %r5195;
	// end inline asm
	// begin inline asm
	madc.hi.cc.u32 %r5218, %r4878, %r5473, %r5199;
	// end inline asm
	// begin inline asm
	madc.lo.cc.u32 %r5222, %r4886, %r5473, %r5203;
	// end inline asm
	// begin inline asm
	madc.hi.cc.u32 %r5226, %r4886, %r5473, %r5207;
	// end inline asm
	// begin inline asm
	madc.lo.cc.u32 %r5230, %r4894, %r5473, %r5112;
	// end inline asm
	// begin inline asm
	madc.hi.cc.u32 %r5234, %r4894, %r5473, %r5152;
	// end inline asm
	// begin inline asm
	madc.lo.cc.u32 %r5238, %r4902, %r5473, %r5485;
	// end inline asm
	// begin inline asm
	madc.hi.u32 %r5242, %r4902, %r5473, %r5485;
	// end inline asm
	// begin inline asm
	mad.lo.cc.u32 %r5246, %r4874, %r5473, %r5155;
	// end inline asm
	// begin inline asm
	madc.hi.cc.u32 %r5250, %r4874, %r5473, %r5159;
	// end inline asm
	// begin inline asm
	madc.lo.cc.u32 %r5254, %r4882, %r5473, %r5163;
	// end inline asm
	// begin inline asm
	madc.hi.cc.u32 %r5258, %r4882, %r5473, %r5167;
	// end inline asm
	// begin inline asm
	madc.lo.cc.u32 %r5262, %r4890, %r5473, %r5171;
	// end inline asm
	// begin inline asm
	madc.hi.cc.u32 %r5266, %r4890, %r5473, %r5175;
	// end inline asm
	// begin inline asm
	addc.u32 %r5270, %r5242, %r5485;
	// end inline asm
	mov.b32 	%r5476, 698187080;
	// begin inline asm
	mad.lo.cc.u32 %r5273, %r4878, %r5476, %r5254;
	// end inline asm
	// begin inline asm
	madc.hi.cc.u32 %r5277, %r4878, %r5476, %r5258;
	// end inline asm
	// begin inline asm
	madc.lo.cc.u32 %r5281, %r4886, %r5476, %r5262;
	// end inline asm
	// begin inline asm
	madc.hi.cc.u32 %r5285, %r4886, %r5476, %r5266;
	// end inline asm
	// begin inline asm
	madc.lo.cc.u32 %r5289, %r4894, %r5476, %r5179;
	// end inline asm
	// begin inline asm
	madc.hi.cc.u32 %r5293, %r4894, %r5476, %r5211;
	// end inline asm
	// begin inline asm
	madc.lo.cc.u32 %r5297, %r4902, %r5476, %r5485;
	// end inline asm
	// begin inline asm
	madc.hi.u32 %r5301, %r4902, %r5476, %r5485;
	// end inline asm
	// begin inline asm
	mad.lo.cc.u32 %r5305, %r4874, %r5476, %r5214;
	// end inline asm
	// begin inline asm
	madc.hi.cc.u32 %r5309, %r4874, %r5476, %r5218;
	// end inline asm
	// begin inline asm
	madc.lo.cc.u32 %r5313, %r4882, %r5476, %r5222;
	// end inline asm
	// begin inline asm
	madc.hi.cc.u32 %r5317, %r4882, %r5476, %r5226;
	// end inline asm
	// begin inline asm
	addc.u32 %r5321, %r5301, %r5485;
	// end inline asm
	mov.b32 	%r5479, 1944954707;
	// begin inline asm
	mad.lo.cc.u32 %r5324, %r4878, %r5479, %r5313;
	// end inline asm
	// begin inline asm
	madc.hi.cc.u32 %r5328, %r4878, %r5479, %r5317;
	// end inline asm
	// begin inline asm
	madc.lo.cc.u32 %r5332, %r4886, %r5479, %r5230;
	// end inline asm
	// begin inline asm
	madc.hi.cc.u32 %r5336, %r4886, %r5479, %r5234;
	// end inline asm
	// begin inline asm
	madc.lo.cc.u32 %r5340, %r4894, %r5479, %r5238;
	// end inline asm
	// begin inline asm
	madc.hi.cc.u32 %r5344, %r4894, %r5479, %r5270;
	// end inline asm
	// begin inline asm
	madc.lo.cc.u32 %r5348, %r4902, %r5479, %r5485;
	// end inline asm
	// begin inline asm
	madc.hi.u32 %r5352, %r4902, %r5479, %r5485;
	// end inline asm
	// begin inline asm
	mad.lo.cc.u32 %r5356, %r4874, %r5479, %r5273;
	// end inline asm
	// begin inline asm
	madc.hi.cc.u32 %r5360, %r4874, %r5479, %r5277;
	// end inline asm
	// begin inline asm
	madc.lo.cc.u32 %r5364, %r4882, %r5479, %r5281;
	// end inline asm
	// begin inline asm
	madc.hi.cc.u32 %r5368, %r4882, %r5479, %r5285;
	// end inline asm
	// begin inline asm
	addc.u32 %r5372, %r5352, %r5485;
	// end inline asm
	// begin inline asm
	add.cc.u32 %r5375, %r4909, %r4986;
	// end inline asm
	// begin inline asm
	addc.cc.u32 %r5378, %r5053, %r4990;
	// end inline asm
	// begin inline asm
	addc.cc.u32 %r5381, %r5057, %r5120;
	// end inline asm
	// begin inline asm
	addc.cc.u32 %r5384, %r5187, %r5124;
	// end inline asm
	// begin inline asm
	addc.cc.u32 %r5387, %r5191, %r5246;
	// end inline asm
	// begin inline asm
	addc.cc.u32 %r5390, %r5305, %r5250;
	// end inline asm
	// begin inline asm
	addc.cc.u32 %r5393, %r5309, %r5356;
	// end inline asm
	// begin inline asm
	addc.cc.u32 %r5396, %r5324, %r5360;
	// end inline asm
	// begin inline asm
	addc.cc.u32 %r5399, %r5328, %r5364;
	// end inline asm
	// begin inline asm
	addc.u32 %r5402, %r5332, %r5485;
	// end inline asm
	// begin inline asm
	sub.cc.u32 %r5552, %r3721, %r4906;
	// end inline asm
	// begin inline asm
	subc.cc.u32 %r5545, %r4238, %r5375;
	// end inline asm
	// begin inline asm
	subc.cc.u32 %r5546, %r4241, %r5378;
	// end inline asm
	// begin inline asm
	subc.cc.u32 %r5547, %r4244, %r5381;
	// end inline asm
	// begin inline asm
	subc.cc.u32 %r5548, %r4247, %r5384;
	// end inline asm
	// begin inline asm
	subc.cc.u32 %r5549, %r4250, %r5387;
	// end inline asm
	// begin inline asm
	subc.cc.u32 %r5550, %r4253, %r5390;
	// end inline asm
	// begin inline asm
	subc.cc.u32 %r5551, %r4256, %r5393;
	// end inline asm
	// begin inline asm
	subc.cc.u32 %r5429, %r4259, %r5396;
	// end inline asm
	// begin inline asm
	subc.cc.u32 %r5432, %r4262, %r5399;
	// end inline asm
	// begin inline asm
	subc.cc.u32 %r5435, %r4265, %r5402;
	// end inline asm
	// begin inline asm
	subc.cc.u32 %r5438, %r4268, %r5336;
	// end inline asm
	// begin inline asm
	subc.cc.u32 %r5441, %r4271, %r5340;
	// end inline asm
	// begin inline asm
	subc.cc.u32 %r5444, %r4274, %r5344;
	// end inline asm
	// begin inline asm
	subc.cc.u32 %r5447, %r4277, %r5348;
	// end inline asm
	// begin inline asm
	subc.cc.u32 %r5450, %r4280, %r5372;
	// end inline asm
	// begin inline asm
	subc.u32 %r5453, %r5485, %r5485;
	// end inline asm
	// begin inline asm
	sub.cc.u32 %r5456, %r5552, %r5458;
	// end inline asm
	// begin inline asm
	subc.cc.u32 %r5459, %r5545, %r5461;
	// end inline asm
	// begin inline asm
	subc.cc.u32 %r5462, %r5546, %r5464;
	// end inline asm
	// begin inline asm
	subc.cc.u32 %r5465, %r5547, %r5467;
	// end inline asm
	// begin inline asm
	subc.cc.u32 %r5468, %r5548, %r5470;
	// end inline asm
	// begin inline asm
	subc.cc.u32 %r5471, %r5549, %r5473;
	// end inline asm
	// begin inline asm
	subc.cc.u32 %r5474, %r5550, %r5476;
	// end inline asm
	// begin inline asm
	subc.cc.u32 %r5477, %r5551, %r5479;
	// end inline asm
	// begin inline asm
	subc.cc.u32 %r5480, %r5429, %r5485;
	// end inline asm
	// begin inline asm
	subc.u32 %r5483, %r5485, %r5485;
	// end inline asm
	setp.ne.s32 	%p7, %r5483, 0;
	@%p7 bra 	$L__BB1_13;
	mov.b32 	%r5488, 1;
	// begin inline asm
	sub.cc.u32 %r5486, %r5456, %r5488;
	// end inline asm
	mov.b32 	%r5491, -1;
	// begin inline asm
	subc.cc.u32 %r5489, %r5459, %r5491;
	// end inline asm
	mov.b32 	%r5494, -107522;
	// begin inline asm
	subc.cc.u32 %r5492, %r5462, %r5494;
	// end inline asm
	mov.b32 	%r5497, 1404937218;
	// begin inline asm
	subc.cc.u32 %r5495, %r5465, %r5497;
	// end inline asm
	mov.b32 	%r5500, 161601541;
	// begin inline asm
	subc.cc.u32 %r5498, %r5468, %r5500;
	// end inline asm
	mov.b32 	%r5503, 859428872;
	// begin inline asm
	subc.cc.u32 %r5501, %r5471, %r5503;
	// end inline asm
	mov.b32 	%r5506, 698187080;
	// begin inline asm
	subc.cc.u32 %r5504, %r5474, %r5506;
	// end inline asm
	mov.b32 	%r5509, 1944954707;
	// begin inline asm
	subc.cc.u32 %r5507, %r5477, %r5509;
	// end inline asm
	mov.b32 	%r5515, 0;
	// begin inline asm
	subc.cc.u32 %r5510, %r5480, %r5515;
	// end inline asm
	// begin inline asm
	subc.u32 %r5513, %r5515, %r5515;
	// end inline asm
	setp.ne.s32 	%p8, %r5513, 0;
	mov.u32 	%r5545, %r5459;
	mov.u32 	%r5546, %r5462;
	mov.u32 	%r5547, %r5465;
	mov.u32 	%r5548, %r5468;
	mov.u32 	%r5549, %r5471;
	mov.u32 	%r5550, %r5474;
	mov.u32 	%r5551, %r5477;
	mov.u32 	%r5552, %r5456;
	@%p8 bra 	$L__BB1_13;
	mov.u32 	%r5545, %r5489;
	mov.u32 	%r5546, %r5492;
	mov.u32 	%r5547, %r5495;
	mov.u32 	%r5548, %r5498;
	mov.u32 	%r5549, %r5501;
	mov.u32 	%r5550, %r5504;
	mov.u32 	%r5551, %r5507;
	mov.u32 	%r5552, %r5486;
$L__BB1_13:
	ld.param.u64 	%rd14, [_Z17multVectorsKernelILi500EEvP6bigintPKS0_S1_m_param_2];
	cvta.to.global.u64 	%rd11, %rd14;
	mul.wide.s32 	%rd12, %r129, 32;
	add.s64 	%rd13, %rd11, %rd12;
	st.global.v4.u32 	[%rd13], {%r5552, %r5545, %r5546, %r5547};
	st.global.v4.u32 	[%rd13+16], {%r5548, %r5549, %r5550, %r5551};
$L__BB1_14:
	ret;

}


// ===== COMPILED SASS (sm_100) =====

	.target	sm_100

	.elftype	@"ET_EXEC"


//--------------------- .note.nv.tkinfo           --------------------------
	.section	.note.nv.tkinfo,"",@"SHT_NOTE"
	.sectionflags	@"SHF_NOTE_NV_TKINFO"
	.tkinfo
        /*0018*/ 	.word	0x00000002
        /*0030*/ 	.string	""
        /*0030*/ 	.string	"ptxas"
        /*0030*/ 	.string	"Cuda compilation tools, release 13.0, V13.0.88"
        /*0030*/ 	.string	"Build cuda_13.0.r13.0/compiler.36424714_0"
        /*0030*/ 	.string	"-arch sm_100 -m 64 "



//--------------------- .note.nv.cuinfo           --------------------------
	.section	.note.nv.cuinfo,"",@"SHT_NOTE"
	.sectionflags	@"SHF_NOTE_NV_CUINFO"
        /*0018*/ 	.short	0x0002
        /*001a*/ 	.short	0x0064
        /*001c*/ 	.short	0x0082
	.zero		2


//--------------------- .nv.info                  --------------------------
	.section	.nv.info,"",@"SHT_CUDA_INFO"
	.align	4


	//----- nvinfo : EIATTR_REGCOUNT
	.align		4
        /*0000*/ 	.byte	0x04, 0x2f
        /*0002*/ 	.short	(.L_1 - .L_0)
	.align		4
.L_0:
        /*0004*/ 	.word	index@(_Z17multVectorsKernelILi1EEvP6bigintPKS0_S1_m)
        /*0008*/ 	.word	0x0000002c


	//----- nvinfo : EIATTR_FRAME_SIZE
	.align		4
.L_1:
        /*000c*/ 	.byte	0x04, 0x11
        /*000e*/ 	.short	(.L_3 - .L_2)
	.align		4
.L_2:
        /*0010*/ 	.word	index@(_Z17multVectorsKernelILi1EEvP6bigintPKS0_S1_m)
        /*0014*/ 	.word	0x00000000


	//----- nvinfo : EIATTR_REGCOUNT
	.align		4
.L_3:
        /*0018*/ 	.byte	0x04, 0x2f
        /*001a*/ 	.short	(.L_5 - .L_4)
	.align		4
.L_4:
        /*001c*/ 	.word	index@(_Z17multVectorsKernelILi500EEvP6bigintPKS0_S1_m)
        /*0020*/ 	.word	0x00000034


	//----- nvinfo : EIATTR_FRAME_SIZE
	.align		4
.L_5:
        /*0024*/ 	.byte	0x04, 0x11
        /*0026*/ 	.short	(.L_7 - .L_6)
	.align		4
.L_6:
        /*0028*/ 	.word	index@(_Z17multVectorsKernelILi500EEvP6bigintPKS0_S1_m)
        /*002c*/ 	.word	0x00000000


	//----- nvinfo : EIATTR_MIN_STACK_SIZE
	.align		4
.L_7:
        /*0030*/ 	.byte	0x04, 0x12
        /*0032*/ 	.short	(.L_9 - .L_8)
	.align		4
.L_8:
        /*0034*/ 	.word	index@(_Z17multVectorsKernelILi500EEvP6bigintPKS0_S1_m)
        /*0038*/ 	.word	0x00000000


	//----- nvinfo : EIATTR_MIN_STACK_SIZE
	.align		4
.L_9:
        /*003c*/ 	.byte	0x04, 0x12
        /*003e*/ 	.short	(.L_11 - .L_10)
	.align		4
.L_10:
        /*0040*/ 	.word	index@(_Z17multVectorsKernelILi1EEvP6bigintPKS0_S1_m)
        /*0044*/ 	.word	0x00000000
.L_11:


//--------------------- .nv.compat                --------------------------
	.section	.nv.compat,"",@"SHT_CUDA_COMPAT_INFO"
	.align	4
        /*0000*/ 	.byte	0x02, 0x09, 0x00, 0x00, 0x02, 0x02, 0x01, 0x00, 0x02, 0x05, 0x05, 0x00, 0x03, 0x07, 0x01, 0x01
        /*0010*/ 	.byte	0x02, 0x03, 0x00, 0x00, 0x02, 0x06, 0x01, 0x00, 0x04, 0x0b, 0x08, 0x00, 0x09, 0x00, 0x00, 0x00
        /*0020*/ 	.byte	0x00, 0x00, 0x00, 0x00


//--------------------- .nv.info._Z17multVectorsKernelILi500EEvP6bigintPKS0_S1_m --------------------------
	.section	.nv.info._Z17multVectorsKernelILi500EEvP6bigintPKS0_S1_m,"",@"SHT_CUDA_INFO"
	.sectionflags	@""
	.align	4


	//----- nvinfo : EIATTR_CUDA_API_VERSION
	.align		4
        /*0000*/ 	.byte	0x04, 0x37
        /*0002*/ 	.short	(.L_13 - .L_12)
.L_12:
        /*0004*/ 	.word	0x00000082


	//----- nvinfo : EIATTR_KPARAM_INFO
	.align		4
.L_13:
        /*0008*/ 	.byte	0x04, 0x17
        /*000a*/ 	.short	(.L_15 - .L_14)
.L_14:
        /*000c*/ 	.word	0x00000000
        /*0010*/ 	.short	0x0003
        /*0012*/ 	.short	0x0018
        /*0014*/ 	.byte	0x00, 0xf0, 0x21, 0x00


	//----- nvinfo : EIATTR_KPARAM_INFO
	.align		4
.L_15:
        /*0018*/ 	.byte	0x04, 0x17
        /*001a*/ 	.short	(.L_17 - .L_16)
.L_16:
        /*001c*/ 	.word	0x00000000
        /*0020*/ 	.short	0x0002
        /*0022*/ 	.short	0x0010
        /*0024*/ 	.byte	0x00, 0xf5, 0x21, 0x00


	//----- nvinfo : EIATTR_KPARAM_INFO
	.align		4
.L_17:
        /*0028*/ 	.byte	0x04, 0x17
        /*002a*/ 	.short	(.L_19 - .L_18)
.L_18:
        /*002c*/ 	.word	0x00000000
        /*0030*/ 	.short	0x0001
        /*0032*/ 	.short	0x0008
        /*0034*/ 	.byte	0x00, 0xf5, 0x21, 0x00


	//----- nvinfo : EIATTR_KPARAM_INFO
	.align		4
.L_19:
        /*0038*/ 	.byte	0x04, 0x17
        /*003a*/ 	.short	(.L_21 - .L_20)
.L_20:
        /*003c*/ 	.word	0x00000000
        /*0040*/ 	.short	0x0000
        /*0042*/ 	.short	0x0000
        /*0044*/ 	.byte	0x00, 0xf5, 0x21, 0x00


	//----- nvinfo : EIATTR_SPARSE_MMA_MASK
	.align		4
.L_21:
        /*0048*/ 	.byte	0x03, 0x50
        /*004a*/ 	.short	0x0000


	//----- nvinfo : EIATTR_MAXREG_COUNT
	.align		4
        /*004c*/ 	.byte	0x03, 0x1b
        /*004e*/ 	.short	0x00ff


	//----- nvinfo : EIATTR_MERCURY_ISA_VERSION
	.align		4
        /*0050*/ 	.byte	0x03, 0x5f
        /*0052*/ 	.short	0x0101


	//----- nvinfo : EIATTR_VRC_CTA_INIT_COUNT
	.align		4
        /*0054*/ 	.byte	0x02, 0x4a
	.zero		1
	.zero		1


	//----- nvinfo : EIATTR_EXIT_INSTR_OFFSETS
	.align		4
        /*0058*/ 	.byte	0x04, 0x1c
        /*005a*/ 	.short	(.L_23 - .L_22)


	//   ....[0]....
.L_22:
        /*005c*/ 	.word	0x00000090


	//   ....[1]....
        /*0060*/ 	.word	0x00003870


	//----- nvinfo : EIATTR_CRS_STACK_SIZE
	.align		4
.L_23:
        /*0064*/ 	.byte	0x04, 0x1e
        /*0066*/ 	.short	(.L_25 - .L_24)
.L_24:
        /*0068*/ 	.word	0x00000000


	//----- nvinfo : EIATTR_CBANK_PARAM_SIZE
	.align		4
.L_25:
        /*006c*/ 	.byte	0x03, 0x19
        /*006e*/ 	.short	0x0020


	//----- nvinfo : EIATTR_PARAM_CBANK
	.align		4
        /*0070*/ 	.byte	0x04, 0x0a
        /*0072*/ 	.short	(.L_27 - .L_26)
	.align		4
.L_26:
        /*0074*/ 	.word	index@(.nv.constant0._Z17multVectorsKernelILi500EEvP6bigintPKS0_S1_m)
        /*0078*/ 	.short	0x0380
        /*007a*/ 	.short	0x0020


	//----- nvinfo : EIATTR_SW_WAR
	.align		4
.L_27:
        /*007c*/ 	.byte	0x04, 0x36
        /*007e*/ 	.short	(.L_29 - .L_28)
.L_28:
        /*0080*/ 	.word	0x00000008
.L_29:


//--------------------- .nv.info._Z17multVectorsKernelILi1EEvP6bigintPKS0_S1_m --------------------------
	.section	.nv.info._Z17multVectorsKernelILi1EEvP6bigintPKS0_S1_m,"",@"SHT_CUDA_INFO"
	.sectionflags	@""
	.align	4


	//----- nvinfo : EIATTR_CUDA_API_VERSION
	.align		4
        /*0000*/ 	.byte	0x04, 0x37
        /*0002*/ 	.short	(.L_31 - .L_30)
.L_30:
        /*0004*/ 	.word	0x00000082


	//----- nvinfo : EIATTR_KPARAM_INFO
	.align		4
.L_31:
        /*0008*/ 	.byte	0x04, 0x17
        /*000a*/ 	.short	(.L_33 - .L_32)
.L_32:
        /*000c*/ 	.word	0x00000000
        /*0010*/ 	.short	0x0003
        /*0012*/ 	.short	0x0018
        /*0014*/ 	.byte	0x00, 0xf0, 0x21, 0x00


	//----- nvinfo : EIATTR_KPARAM_INFO
	.align		4
.L_33:
        /*0018*/ 	.byte	0x04, 0x17
        /*001a*/ 	.short	(.L_35 - .L_34)
.L_34:
        /*001c*/ 	.word	0x00000000
        /*0020*/ 	.short	0x0002
        /*0022*/ 	.short	0x0010
        /*0024*/ 	.byte	0x00, 0xf5, 0x21, 0x00


	//----- nvinfo : EIATTR_KPARAM_INFO
	.align		4
.L_35:
        /*0028*/ 	.byte	0x04, 0x17
        /*002a*/ 	.short	(.L_37 - .L_36)
.L_36:
        /*002c*/ 	.word	0x00000000
        /*0030*/ 	.short	0x0001
        /*0032*/ 	.short	0x0008
        /*0034*/ 	.byte	0x00, 0xf5, 0x21, 0x00


	//----- nvinfo : EIATTR_KPARAM_INFO
	.align		4
.L_37:
        /*0038*/ 	.byte	0x04, 0x17
        /*003a*/ 	.short	(.L_39 - .L_38)
.L_38:
        /*003c*/ 	.word	0x00000000
        /*0040*/ 	.short	0x0000
        /*0042*/ 	.short	0x0000
        /*0044*/ 	.byte	0x00, 0xf5, 0x21, 0x00


	//----- nvinfo : EIATTR_SPARSE_MMA_MASK
	.align		4
.L_39:
        /*0048*/ 	.byte	0x03, 0x50
        /*004a*/ 	.short	0x0000


	//----- nvinfo : EIATTR_MAXREG_COUNT
	.align		4
        /*004c*/ 	.byte	0x03, 0x1b
        /*004e*/ 	.short	0x00ff


	//----- nvinfo : EIATTR_MERCURY_ISA_VERSION
	.align		4
        /*0050*/ 	.byte	0x03, 0x5f
        /*0052*/ 	.short	0x0101


	//----- nvinfo : EIATTR_VRC_CTA_INIT_COUNT
	.align		4
        /*0054*/ 	.byte	0x02, 0x4a
	.zero		1
	.zero		1


	//----- nvinfo : EIATTR_EXIT_INSTR_OFFSETS
	.align		4
        /*0058*/ 	.byte	0x04, 0x1c
        /*005a*/ 	.short	(.L_41 - .L_40)


	//   ....[0]....
.L_40:
        /*005c*/ 	.word	0x00000090


	//   ....[1]....
        /*0060*/ 	.word	0x000013a0


	//----- nvinfo : EIATTR_CRS_STACK_SIZE
	.align		4
.L_41:
        /*0064*/ 	.byte	0x04, 0x1e
        /*0066*/ 	.short	(.L_43 - .L_42)
.L_42:
        /*0068*/ 	.word	0x00000000


	//----- nvinfo : EIATTR_CBANK_PARAM_SIZE
	.align		4
.L_43:
        /*006c*/ 	.byte	0x03, 0x19
        /*006e*/ 	.short	0x0020


	//----- nvinfo : EIATTR_PARAM_CBANK
	.align		4
        /*0070*/ 	.byte	0x04, 0x0a
        /*0072*/ 	.short	(.L_45 - .L_44)
	.align		4
.L_44:
        /*0074*/ 	.word	index@(.nv.constant0._Z17multVectorsKernelILi1EEvP6bigintPKS0_S1_m)
        /*0078*/ 	.short	0x0380
        /*007a*/ 	.short	0x0020


	//----- nvinfo : EIATTR_SW_WAR
	.align		4
.L_45:
        /*007c*/ 	.byte	0x04, 0x36
        /*007e*/ 	.short	(.L_47 - .L_46)
.L_46:
        /*0080*/ 	.word	0x00000008
.L_47:


//--------------------- .nv.callgraph             --------------------------
	.section	.nv.callgraph,"",@"SHT_CUDA_CALLGRAPH"
	.align	4
	.sectionentsize	8
	.align		4
        /*0000*/ 	.word	0x00000000
	.align		4
        /*0004*/ 	.word	0xffffffff
	.align		4
        /*0008*/ 	.word	0x00000000
	.align		4
        /*000c*/ 	.word	0xfffffffe
	.align		4
        /*0010*/ 	.word	0x00000000
	.align		4
        /*0014*/ 	.word	0xfffffffd
	.align		4
        /*0018*/ 	.word	0x00000000
	.align		4
        /*001c*/ 	.word	0xfffffffc


//--------------------- .text._Z17multVectorsKernelILi500EEvP6bigintPKS0_S1_m --------------------------
	.section	.text._Z17multVectorsKernelILi500EEvP6bigintPKS0_S1_m,"ax",@progbits
	.align	128
        .global         _Z17multVectorsKernelILi500EEvP6bigintPKS0_S1_m
        .type           _Z17multVectorsKernelILi500EEvP6bigintPKS0_S1_m,@function
        .size           _Z17multVectorsKernelILi500EEvP6bigintPKS0_S1_m,(.L_x_12 - _Z17multVectorsKernelILi500EEvP6bigintPKS0_S1_m)
        .other          _Z17multVectorsKernelILi500EEvP6bigintPKS0_S1_m,@"STO_CUDA_ENTRY STV_DEFAULT"
_Z17multVectorsKernelILi500EEvP6bigintPKS0_S1_m:
.text._Z17multVectorsKernelILi500EEvP6bigintPKS0_S1_m:
[----:B------:R-:W-:Y:S01]  /*0000*/  LDC R1, c[0x0][0x37c] ;  /* 0x0000df00ff017b82 */ /* 0x000fe20000000800 */
[----:B------:R-:W0:Y:S01]  /*0010*/  S2R R0, SR_CTAID.X ;  /* 0x0000000000007919 */ /* 0x000e220000002500 */
[----:B------:R-:W0:Y:S01]  /*0020*/  LDCU UR4, c[0x0][0x360] ;  /* 0x00006c00ff0477ac */ /* 0x000e220008000800 */
[----:B------:R-:W0:Y:S01]  /*0030*/  S2R R3, SR_TID.X ;  /* 0x0000000000037919 */ /* 0x000e220000002100 */
[----:B------:R-:W1:Y:S01]  /*0040*/  LDCU.64 UR6, c[0x0][0x398] ;  /* 0x00007300ff0677ac */ /* 0x000e620008000a00 */
[----:B0-----:R-:W-:-:S05]  /*0050*/  IMAD R0, R0, UR4, R3 ;  /* 0x0000000400007c24 */ /* 0x001fca000f8e0203 */
[----:B-1----:R-:W-:Y:S02]  /*0060*/  ISETP.GE.U32.AND P0, PT, R0, UR6, PT ;  /* 0x0000000600007c0c */ /* 0x002fe4000bf06070 */
[----:B------:R-:W-:-:S04]  /*0070*/  SHF.R.S32.HI R3, RZ, 0x1f, R0 ;  /* 0x0000001fff037819 */ /* 0x000fc80000011400 */
[----:B------:R-:W-:-:S13]  /*0080*/  ISETP.GE.U32.AND.EX P0, PT, R3, UR7, PT, P0 ;  /* 0x0000000703007c0c */ /* 0x000fda000bf06100 */
[----:B------:R-:W-:Y:S05]  /*0090*/  @P0 EXIT ;  /* 0x000000000000094d */ /* 0x000fea0003800000 */
[----:B------:R-:W0:Y:S01]  /*00a0*/  LDCU.128 UR8, c[0x0][0x380] ;  /* 0x00007000ff0877ac */ /* 0x000e220008000c00 */
[C---:B------:R-:W-:Y:S02]  /*00b0*/  SHF.L.U32 R4, R0.reuse, 0x5, RZ ;  /* 0x0000000500047819 */ /* 0x040fe400000006ff */
[----:B------:R-:W-:Y:S01]  /*00c0*/  SHF.L.U64.HI R5, R0, 0x5, R3 ;  /* 0x0000000500057819 */ /* 0x000fe20000010203 */
[----:B------:R-:W1:Y:S01]  /*00d0*/  LDCU.64 UR6, c[0x0][0x358] ;  /* 0x00006b00ff0677ac */ /* 0x000e620008000a00 */
[C---:B0-----:R-:W-:Y:S02]  /*00e0*/  IADD3 R2, P0, PT, R4.reuse, UR8, RZ ;  /* 0x0000000804027c10 */ /* 0x041fe4000ff1e0ff */
[----:B------:R-:W-:Y:S02]  /*00f0*/  IADD3 R4, P1, PT, R4, UR10, RZ ;  /* 0x0000000a04047c10 */ /* 0x000fe4000ff3e0ff */
[C---:B------:R-:W-:Y:S02]  /*0100*/  IADD3.X R3, PT, PT, R5.reuse, UR9, RZ, P0, !PT ;  /* 0x0000000905037c10 */ /* 0x040fe400087fe4ff */
[----:B------:R-:W-:-:S03]  /*0110*/  IADD3.X R5, PT, PT, R5, UR11, RZ, P1, !PT ;  /* 0x0000000b05057c10 */ /* 0x000fc60008ffe4ff */
[----:B-1----:R0:W5:Y:S04]  /*0120*/  LDG.E.128 R8, desc[UR6][R2.64] ;  /* 0x0000000602087981 */ /* 0x002168000c1e1d00 */
[----:B------:R0:W5:Y:S04]  /*0130*/  LDG.E.128 R20, desc[UR6][R2.64+0x10] ;  /* 0x0000100602147981 */ /* 0x000168000c1e1d00 */
[----:B------:R0:W5:Y:S04]  /*0140*/  LDG.E.128 R12, desc[UR6][R4.64] ;  /* 0x00000006040c7981 */ /* 0x000168000c1e1d00 */
[----:B------:R0:W5:Y:S01]  /*0150*/  LDG.E.128 R16, desc[UR6][R4.64+0x10] ;  /* 0x0000100604107981 */ /* 0x000162000c1e1d00 */
[----:B------:R-:W-:-:S05]  /*0160*/  UMOV UR4, URZ ;  /* 0x000000ff00047c82 */ /* 0x000fca0008000000 */
.L_x_5:
[----:B0----5:R-:W-:-:S04]  /*0170*/  IMAD.WIDE.U32 R2, R10, R12, RZ ;  /* 0x0000000c0a027225 */ /* 0x021fc800078e00ff */
[----:B------:R-:W-:Y:S01]  /*0180*/  HFMA2 R47, -RZ, RZ, 0, 0 ;  /* 0x00000000ff2f7431 */ /* 0x000fe200000001ff */
[----:B------:R-:W-:Y:S01]  /*0190*/  BSSY.RECONVERGENT B0, `(.L_x_0) ;  /* 0x0000120000007945 */ /* 0x000fe20003800200 */
[----:B------:R-:W-:-:S04]  /*01a0*/  IMAD.WIDE.U32 R6, R9, R12, RZ ;  /* 0x0000000c09067225 */ /* 0x000fc800078e00ff */
[----:B------:R-:W-:-:S04]  /*01b0*/  IMAD.WIDE.U32 R24, R11, R12, RZ ;  /* 0x0000000c0b187225 */ /* 0x000fc800078e00ff */
[----:B------:R-:W-:-:S04]  /*01c0*/  IMAD.WIDE.U32 R26, P0, R13, R9, R2 ;  /* 0x000000090d1a7225 */ /* 0x000fc80007800002 */
[----:B------:R-:W-:-:S04]  /*01d0*/  IMAD.WIDE.U32 R4, R20, R12, RZ ;  /* 0x0000000c14047225 */ /* 0x000fc800078e00ff */
[----:B------:R-:W-:-:S04]  /*01e0*/  IMAD.WIDE.U32 R2, P1, R13, R8, R6 ;  /* 0x000000080d027225 */ /* 0x000fc80007820006 */
[----:B------:R-:W-:Y:S02]  /*01f0*/  HFMA2 R6, -RZ, RZ, 0, 0 ;  /* 0x00000000ff067431 */ /* 0x000fe400000001ff */
[----:B------:R-:W-:Y:S01]  /*0200*/  IMAD.WIDE.U32 R28, R21, R12, RZ ;  /* 0x0000000c151c7225 */ /* 0x000fe200078e00ff */
[----:B------:R-:W-:-:S03]  /*0210*/  MOV R7, R2 ;  /* 0x0000000200077202 */ /* 0x000fc60000000f00 */
[----:B------:R-:W-:-:S04]  /*0220*/  IMAD.WIDE.U32 R30, R22, R12, RZ ;  /* 0x0000000c161e7225 */ /* 0x000fc800078e00ff */
[----:B------:R-:W-:-:S04]  /*0230*/  IMAD.WIDE.U32.X R32, P1, R13, R10, R24, P1 ;  /* 0x0000000a0d207225 */ /* 0x000fc80000820418 */
[----:B------:R-:W-:-:S04]  /*0240*/  IMAD.WIDE.U32 R36, R23, R12, RZ ;  /* 0x0000000c17247225 */ /* 0x000fc800078e00ff */
[----:B------:R-:W-:-:S04]  /*0250*/  IMAD.WIDE.U32.X R24, P0, R13, R11, R4, P0 ;  /* 0x0000000b0d187225 */ /* 0x000fc80000000404 */
[----:B------:R-:W-:-:S04]  /*0260*/  IMAD.WIDE.U32.X R28, P2, R13, R20, R28, P1 ;  /* 0x000000140d1c7225 */ /* 0x000fc8000084041c */
[----:B------:R-:W-:-:S04]  /*0270*/  IMAD.WIDE.U32.X R30, P1, R13, R21, R30, P0 ;  /* 0x000000150d1e7225 */ /* 0x000fc8000002041e */
[----:B------:R-:W-:-:S04]  /*0280*/  IMAD.WIDE.U32 R4, P3, R14, R9, R32 ;  /* 0x000000090e047225 */ /* 0x000fc80007860020 */
[----:B------:R-:W-:-:S04]  /*0290*/  IMAD.WIDE.U32 R26, P4, R14, R8, R26 ;  /* 0x000000080e1a7225 */ /* 0x000fc8000788001a */
[----:B------:R-:W-:-:S04]  /*02a0*/  IMAD.WIDE.U32.X R36, P0, R13, R22, R36, P2 ;  /* 0x000000160d247225 */ /* 0x000fc80001000424 */
[----:B------:R-:W-:-:S04]  /*02b0*/  IMAD.HI.U32 R2, P5, R12, R8, R6 ;  /* 0x000000080c027227 */ /* 0x000fc800078a0006 */
[----:B------:R-:W-:Y:S01]  /*02c0*/  IMAD.WIDE.U32.X R34, R13, R23, RZ, P1 ;  /* 0x000000170d227225 */ /* 0x000fe200008e04ff */
[----:B------:R-:W-:-:S03]  /*02d0*/  IADD3.X R3, P5, PT, R3, R26, RZ, P5, !PT ;  /* 0x0000001a03037210 */ /* 0x000fc60002fbe4ff */
[----:B------:R-:W-:Y:S01]  /*02e0*/  IMAD.WIDE.U32.X R6, P2, R14, R11, R28, P3 ;  /* 0x0000000b0e067225 */ /* 0x000fe2000184041c */
[----:B------:R-:W-:-:S03]  /*02f0*/  IADD3.X R35, PT, PT, RZ, R35, RZ, P0, !PT ;  /* 0x00000023ff237210 */ /* 0x000fc600007fe4ff */
[----:B------:R-:W-:-:S04]  /*0300*/  IMAD.WIDE.U32.X R24, P4, R14, R10, R24, P4 ;  /* 0x0000000a0e187225 */ /* 0x000fc80002080418 */
[----:B------:R-:W-:-:S04]  /*0310*/  IMAD.WIDE.U32 R4, P6, R15, R8, R4 ;  /* 0x000000080f047225 */ /* 0x000fc800078c0004 */
[----:B------:R-:W-:Y:S01]  /*0320*/  IMAD.WIDE.U32.X R36, P2, R14, R21, R36, P2 ;  /* 0x000000150e247225 */ /* 0x000fe20001040424 */
[----:B------:R-:W-:-:S03]  /*0330*/  IADD3.X R4, P5, PT, R27, R4, RZ, P5, !PT ;  /* 0x000000041b047210 */ /* 0x000fc60002fbe4ff */
[----:B------:R-:W-:-:S04]  /*0340*/  IMAD.WIDE.U32.X R28, P1, R14, R20, R30, P4 ;  /* 0x000000140e1c7225 */ /* 0x000fc8000202041e */
[----:B------:R-:W-:-:S04]  /*0350*/  IMAD.WIDE.U32.X R6, P6, R15, R10, R6, P6 ;  /* 0x0000000a0f067225 */ /* 0x000fc800030c0406 */
[----:B------:R-:W-:-:S04]  /*0360*/  IMAD.WIDE.U32 R24, P3, R15, R9, R24 ;  /* 0x000000090f187225 */ /* 0x000fc80007860018 */
[----:B------:R-:W-:-:S04]  /*0370*/  IMAD.WIDE.U32.X R36, P6, R15, R20, R36, P6 ;  /* 0x000000140f247225 */ /* 0x000fc800030c0424 */
[----:B------:R-:W-:-:S04]  /*0380*/  IMAD.WIDE.U32.X R32, R14, R23, RZ, P2 ;  /* 0x000000170e207225 */ /* 0x000fc800010e04ff */
[----:B------:R-:W-:-:S04]  /*0390*/  IMAD.WIDE.U32.X R34, P1, R14, R22, R34, P1 ;  /* 0x000000160e227225 */ /* 0x000fc80000820422 */
[----:B------:R-:W-:Y:S01]  /*03a0*/  IMAD.WIDE.U32.X R28, P3, R15, R11, R28, P3 ;  /* 0x0000000b0f1c7225 */ /* 0x000fe2000186041c */
[----:B------:R-:W-:-:S03]  /*03b0*/  IADD3.X R33, PT, PT, RZ, R33, RZ, P1, !PT ;  /* 0x00000021ff217210 */ /* 0x000fc60000ffe4ff */
[----:B------:R-:W-:-:S04]  /*03c0*/  IMAD.WIDE.U32 R6, P0, R16, R9, R6 ;  /* 0x0000000910067225 */ /* 0x000fc80007800006 */
[----:B------:R-:W-:-:S04]  /*03d0*/  IMAD.WIDE.U32 R24, P4, R16, R8, R24 ;  /* 0x0000000810187225 */ /* 0x000fc80007880018 */
[----:B------:R-:W-:Y:S01]  /*03e0*/  IMAD.WIDE.U32.X R36, P0, R16, R11, R36, P0 ;  /* 0x0000000b10247225 */ /* 0x000fe20000000424 */
[----:B------:R-:W-:-:S03]  /*03f0*/  IADD3.X R5, P5, PT, R5, R24, RZ, P5, !PT ;  /* 0x0000001805057210 */ /* 0x000fc60002fbe4ff */
[----:B------:R-:W-:-:S04]  /*0400*/  IMAD.WIDE.U32.X R34, P3, R15, R21, R34, P3 ;  /* 0x000000150f227225 */ /* 0x000fc80001860422 */
[----:B------:R-:W-:-:S04]  /*0410*/  IMAD.WIDE.U32.X R28, P4, R16, R10, R28, P4 ;  /* 0x0000000a101c7225 */ /* 0x000fc8000208041c */
[----:B------:R-:W-:-:S04]  /*0420*/  IMAD.WIDE.U32 R6, P2, R17, R8, R6 ;  /* 0x0000000811067225 */ /* 0x000fc80007840006 */
[----:B------:R-:W-:Y:S01]  /*0430*/  IMAD.WIDE.U32.X R30, R15, R23, RZ, P3 ;  /* 0x000000170f1e7225 */ /* 0x000fe200018e04ff */
[----:B------:R-:W-:-:S03]  /*0440*/  IADD3.X R24, P5, PT, R25, R6, RZ, P5, !PT ;  /* 0x0000000619187210 */ /* 0x000fc60002fbe4ff */
[----:B------:R-:W-:-:S04]  /*0450*/  IMAD.WIDE.U32.X R32, P6, R15, R22, R32, P6 ;  /* 0x000000160f207225 */ /* 0x000fc800030c0420 */
[----:B------:R-:W-:Y:S01]  /*0460*/  IMAD.WIDE.U32.X R36, P2, R17, R10, R36, P2 ;  /* 0x0000000a11247225 */ /* 0x000fe20001040424 */
[----:B------:R-:W-:-:S03]  /*0470*/  IADD3.X R31, PT, PT, RZ, R31, RZ, P6, !PT ;  /* 0x0000001fff1f7210 */ /* 0x000fc600037fe4ff */
[----:B------:R-:W-:-:S04]  /*0480*/  IMAD.WIDE.U32.X R34, P4, R16, R20, R34, P4 ;  /* 0x0000001410227225 */ /* 0x000fc80002080422 */
[----:B------:R-:W-:-:S04]  /*0490*/  IMAD.WIDE.U32 R28, P1, R17, R9, R28 ;  /* 0x00000009111c7225 */ /* 0x000fc8000782001c */
[----:B------:R-:W-:-:S04]  /*04a0*/  IMAD.WIDE.U32.X R32, P0, R16, R21, R32, P0 ;  /* 0x0000001510207225 */ /* 0x000fc80000000420 */
[----:B------:R-:W-:-:S04]  /*04b0*/  IMAD.WIDE.U32 R36, P6, R18, R9, R36 ;  /* 0x0000000912247225 */ /* 0x000fc800078c0024 */
[----:B------:R-:W-:-:S04]  /*04c0*/  IMAD.WIDE.U32.X R34, P1, R17, R11, R34, P1 ;  /* 0x0000000b11227225 */ /* 0x000fc80000820422 */
[----:B------:R-:W-:-:S04]  /*04d0*/  IMAD.WIDE.U32 R28, P3, R18, R8, R28 ;  /* 0x00000008121c7225 */ /* 0x000fc8000786001c */
[----:B------:R-:W-:Y:S01]  /*04e0*/  IMAD.WIDE.U32.X R26, R16, R23, RZ, P0 ;  /* 0x00000017101a7225 */ /* 0x000fe200000e04ff */
[----:B------:R-:W-:-:S03]  /*04f0*/  IADD3.X R7, P5, PT, R7, R28, RZ, P5, !PT ;  /* 0x0000001c07077210 */ /* 0x000fc60002fbe4ff */
[----:B------:R-:W-:-:S04]  /*0500*/  IMAD.WIDE.U32.X R30, P4, R16, R22, R30, P4 ;  /* 0x00000016101e7225 */ /* 0x000fc8000208041e */
[----:B------:R-:W-:Y:S01]  /*0510*/  IMAD.WIDE.U32.X R32, P2, R17, R20, R32, P2 ;  /* 0x0000001411207225 */ /* 0x000fe20001040420 */
[----:B------:R-:W-:-:S03]  /*0520*/  IADD3.X R27, PT, PT, RZ, R27, RZ, P4, !PT ;  /* 0x0000001bff1b7210 */ /* 0x000fc600027fe4ff */
        /* <DEDUP_REMOVED lines=8> */
[----:B------:R-:W-:Y:S01]  /*05b0*/  IMAD.WIDE.U32.X R26, P2, R17, R22, R26, P2 ;  /* 0x00000016111a7225 */ /* 0x000fe2000104041a */
[----:B------:R-:W-:-:S03]  /*05c0*/  SHF.L.U32.HI R25, R6, 0x1, R9 ;  /* 0x0000000106197819 */ /* 0x000fc60000010609 */
[----:B------:R-:W-:Y:S01]  /*05d0*/  IMAD.WIDE.U32.X R30, P3, R18, R20, R30, P3 ;  /* 0x00000014121e7225 */ /* 0x000fe2000186041e */
[----:B------:R-:W-:-:S03]  /*05e0*/  IADD3.X R29, PT, PT, RZ, R29, RZ, P2, !PT ;  /* 0x0000001dff1d7210 */ /* 0x000fc600017fe4ff */
[----:B------:R-:W-:-:S04]  /*05f0*/  IMAD.WIDE.U32.X R32, P0, R19, R10, R32, P0 ;  /* 0x0000000a13207225 */ /* 0x000fc80000000420 */
[----:B------:R-:W-:Y:S01]  /*0600*/  IMAD.WIDE.U32.X R26, P6, R18, R21, R26, P6 ;  /* 0x00000015121a7225 */ /* 0x000fe200030c041a */
[----:B------:R-:W-:-:S03]  /*0610*/  IADD3.X R34, P1, PT, R35, R32, RZ, P1, !PT ;  /* 0x0000002023227210 */ /* 0x000fc60000f3e4ff */
[----:B------:R-:W-:-:S04]  /*0620*/  IMAD.WIDE.U32.X R30, P4, R19, R11, R30, P4 ;  /* 0x0000000b131e7225 */ /* 0x000fc8000208041e */
[----:B------:R-:W-:Y:S01]  /*0630*/  IMAD.WIDE.U32.X R10, R18, R23, RZ, P6 ;  /* 0x00000017120a7225 */ /* 0x000fe200030e04ff */
[----:B------:R-:W-:Y:S02]  /*0640*/  IADD3.X R35, P1, PT, R30, R33, RZ, P1, !PT ;  /* 0x000000211e237210 */ /* 0x000fe40000f3e4ff */
[----:B------:R-:W-:Y:S01]  /*0650*/  SHF.L.U32.HI R33, R9, 0x1, R34 ;  /* 0x0000000109217819 */ /* 0x000fe20000010622 */
[----:B------:R-:W-:Y:S01]  /*0660*/  IMAD.WIDE.U32.X R28, P3, R18, R22, R28, P3 ;  /* 0x00000016121c7225 */ /* 0x000fe2000186041c */
[----:B------:R-:W-:-:S03]  /*0670*/  SHF.L.U32.HI R40, R34, 0x1, R35 ;  /* 0x0000000122287819 */ /* 0x000fc60000010623 */
[----:B------:R-:W-:Y:S01]  /*0680*/  IMAD.WIDE.U32.X R26, P0, R19, R20, R26, P0 ;  /* 0x00000014131a7225 */ /* 0x000fe2000000041a */
[----:B------:R-:W-:-:S03]  /*0690*/  IADD3.X R11, PT, PT, RZ, R11, RZ, P3, !PT ;  /* 0x0000000bff0b7210 */ /* 0x000fc60001ffe4ff */
[----:B------:R-:W-:Y:S01]  /*06a0*/  IMAD.WIDE.U32.X R28, P4, R19, R21, R28, P4 ;  /* 0x00000015131c7225 */ /* 0x000fe2000208041c */
[----:B------:R-:W-:-:S03]  /*06b0*/  IADD3.X R30, P1, PT, R31, R26, RZ, P1, !PT ;  /* 0x0000001a1f1e7210 */ /* 0x000fc60000f3e4ff */
[----:B------:R-:W-:Y:S01]  /*06c0*/  IMAD.WIDE.U32.X R10, P0, R19, R22, R10, P0 ;  /* 0x00000016130a7225 */ /* 0x000fe2000000040a */
[----:B------:R-:W-:Y:S02]  /*06d0*/  IADD3.X R31, P1, PT, R28, R27, RZ, P1, !PT ;  /* 0x0000001b1c1f7210 */ /* 0x000fe40000f3e4ff */
[----:B------:R-:W-:Y:S01]  /*06e0*/  SHF.L.U32.HI R36, R35, 0x1, R30 ;  /* 0x0000000123247819 */ /* 0x000fe2000001061e */
[----:B------:R-:W-:Y:S01]  /*06f0*/  IMAD.WIDE.U32.X R20, R19, R23, RZ, P4 ;  /* 0x0000001713147225 */ /* 0x000fe200020e04ff */
[----:B------:R-:W-:Y:S02]  /*0700*/  IADD3.X R28, P1, PT, R29, R10, RZ, P1, !PT ;  /* 0x0000000a1d1c7210 */ /* 0x000fe40000f3e4ff */
[----:B------:R-:W-:Y:S01]  /*0710*/  SHF.L.U32.HI R37, R30, 0x1, R31 ;  /* 0x000000011e257819 */ /* 0x000fe2000001061f */
[----:B------:R-:W-:Y:S01]  /*0720*/  IMAD.WIDE.U32 R26, R33, -0x7cfca71c, RZ ;  /* 0x830358e4211a7825 */ /* 0x000fe200078e00ff */
[----:B------:R-:W-:Y:S02]  /*0730*/  IADD3.X R11, P1, PT, R20, R11, RZ, P1, !PT ;  /* 0x0000000b140b7210 */ /* 0x000fe40000f3e4ff */
[----:B------:R-:W-:Y:S01]  /*0740*/  SHF.L.U32.HI R38, R31, 0x1, R28 ;  /* 0x000000011f267819 */ /* 0x000fe2000001061c */
[----:B------:R-:W-:Y:S01]  /*0750*/  IMAD.WIDE.U32 R44, R40, -0x7cfca71c, RZ ;  /* 0x830358e4282c7825 */ /* 0x000fe200078e00ff */
[----:B------:R-:W-:-:S02]  /*0760*/  IADD3.X R20, PT, PT, RZ, RZ, R21, P1, P0 ;  /* 0x000000ffff147210 */ /* 0x000fc40000fe0415 */
[----:B------:R-:W-:Y:S01]  /*0770*/  SHF.L.U32.HI R41, R28, 0x1, R11 ;  /* 0x000000011c297819 */ /* 0x000fe2000001060b */
[----:B------:R-:W-:Y:S01]  /*0780*/  IMAD.WIDE.U32 R22, R36, -0x7cfca71c, RZ ;  /* 0x830358e424167825 */ /* 0x000fe200078e00ff */
[----:B------:R-:W-:-:S03]  /*0790*/  SHF.L.U32.HI R39, R11, 0x1, R20 ;  /* 0x000000010b277819 */ /* 0x000fc60000010614 */
[----:B------:R-:W-:Y:S02]  /*07a0*/  HFMA2 R20, -RZ, RZ, 0, 0 ;  /* 0x00000000ff147431 */ /* 0x000fe400000001ff */
[----:B------:R-:W-:-:S04]  /*07b0*/  IMAD.WIDE.U32 R42, R37, -0x7cfca71c, RZ ;  /* 0x830358e4252a7825 */ /* 0x000fc800078e00ff */
[----:B------:R-:W-:-:S04]  /*07c0*/  IMAD.WIDE.U32 R26, P1, R25, 0x509cde80, R26 ;  /* 0x509cde80191a7825 */ /* 0x000fc8000782001a */
[----:B------:R-:W-:Y:S01]  /*07d0*/  IMAD.WIDE.U32 R44, P0, R33, 0x509cde80, R44 ;  /* 0x509cde80212c7825 */ /* 0x000fe2000780002c */
[----:B------:R-:W-:-:S03]  /*07e0*/  MOV R21, R26 ;  /* 0x0000001a00157202 */ /* 0x000fc60000000f00 */
[----:B------:R-:W-:-:S04]  /*07f0*/  IMAD.WIDE.U32 R10, R38, -0x7cfca71c, RZ ;  /* 0x830358e4260a7825 */ /* 0x000fc800078e00ff */
[----:B------:R-:W-:-:S04]  /*0800*/  IMAD.WIDE.U32 R34, R41, -0x7cfca71c, RZ ;  /* 0x830358e429227825 */ /* 0x000fc800078e00ff */
[----:B------:R-:W-:-:S04]  /*0810*/  IMAD.WIDE.U32.X R22, P1, R40, 0x509cde80, R22, P1 ;  /* 0x509cde8028167825 */ /* 0x000fc80000820416 */
[----:B------:R-:W-:-:S04]  /*0820*/  IMAD.WIDE.U32.X R42, P0, R36, 0x509cde80, R42, P0 ;  /* 0x509cde80242a7825 */ /* 0x000fc8000000042a */
[----:B------:R-:W-:-:S04]  /*0830*/  IMAD.WIDE.U32 R28, R39, -0x7cfca71c, RZ ;  /* 0x830358e4271c7825 */ /* 0x000fc800078e00ff */
[----:B------:R-:W-:-:S04]  /*0840*/  IMAD.WIDE.U32.X R10, P1, R37, 0x509cde80, R10, P1 ;  /* 0x509cde80250a7825 */ /* 0x000fc8000082040a */
[----:B------:R-:W-:-:S04]  /*0850*/  IMAD.WIDE.U32.X R34, P0, R38, 0x509cde80, R34, P0 ;  /* 0x509cde8026227825 */ /* 0x000fc80000000422 */
[----:B------:R-:W-:-:S04]  /*0860*/  IMAD.WIDE.U32.X R28, P1, R41, 0x509cde80, R28, P1 ;  /* 0x509cde80291c7825 */ /* 0x000fc8000082041c */
[----:B------:R-:W-:-:S04]  /*0870*/  IMAD.WIDE.U32.X R30, R39, 0x509cde80, RZ, P0 ;  /* 0x509cde80271e7825 */ /* 0x000fc800000e04ff */
[----:B------:R-:W-:Y:S01]  /*0880*/  IMAD.HI.U32 RZ, P0, R25, -0x7cfca71c, R20 ;  /* 0x830358e419ff7827 */ /* 0x000fe20007800014 */
[----:B------:R-:W-:-:S03]  /*0890*/  IADD3.X R31, PT, PT, RZ, R31, RZ, P1, !PT ;  /* 0x0000001fff1f7210 */ /* 0x000fc60000ffe4ff */
[----:B------:R-:W-:Y:S01]  /*08a0*/  IMAD.WIDE.U32 R20, P1, R25, 0x2f92eb5c, R44 ;  /* 0x2f92eb5c19147825 */ /* 0x000fe2000782002c */
[----:B------:R-:W-:-:S03]  /*08b0*/  MOV R45, RZ ;  /* 0x000000ff002d7202 */ /* 0x000fc60000000f00 */
[----:B------:R-:W-:Y:S01]  /*08c0*/  IMAD R8, R12, R8, RZ ;  /* 0x000000080c087224 */ /* 0x000fe200078e02ff */
[----:B------:R-:W-:Y:S01]  /*08d0*/  IADD3.X RZ, P2, PT, R27, R20, RZ, P0, !PT ;  /* 0x000000141bff7210 */ /* 0x000fe2000075e4ff */
[----:B------:R-:W-:-:S04]  /*08e0*/  IMAD.WIDE.U32 R22, P0, R33, 0x2f92eb5c, R22 ;  /* 0x2f92eb5c21167825 */ /* 0x000fc80007800016 */
[----:B------:R-:W-:-:S04]  /*08f0*/  IMAD.WIDE.U32.X R26, P1, R40, 0x2f92eb5c, R42, P1 ;  /* 0x2f92eb5c281a7825 */ /* 0x000fc8000082042a */
[----:B------:R-:W-:-:S04]  /*0900*/  IMAD.WIDE.U32 R22, P5, R25, -0x26bef053, R22 ;  /* 0xd9410fad19167825 */ /* 0x000fc800078a0016 */
[----:B------:R-:W-:Y:S01]  /*0910*/  IMAD.WIDE.U32 R26, P4, R33, -0x26bef053, R26 ;  /* 0xd9410fad211a7825 */ /* 0x000fe2000788001a */
[----:B------:R-:W-:-:S03]  /*0920*/  IADD3.X RZ, P2, PT, R21, R22, RZ, P2, !PT ;  /* 0x0000001615ff7210 */ /* 0x000fc6000175e4ff */
[----:B------:R-:W-:-:S04]  /*0930*/  IMAD.WIDE.U32.X R20, P6, R37, 0x2f92eb5c, R34, P1 ;  /* 0x2f92eb5c25147825 */ /* 0x000fc800008c0422 */
[----:B------:R-:W-:-:S04]  /*0940*/  IMAD.WIDE.U32.X R10, P1, R36, 0x2f92eb5c, R10, P0 ;  /* 0x2f92eb5c240a7825 */ /* 0x000fc8000002040a */
[----:B------:R-:W-:-:S04]  /*0950*/  IMAD.WIDE.U32 R26, P3, R25, -0x3e07dc4c, R26 ;  /* 0xc1f823b4191a7825 */ /* 0x000fc8000786001a */
[----:B------:R-:W-:Y:S01]  /*0960*/  IMAD.WIDE.U32.X R30, P0, R41, 0x2f92eb5c, R30, P6 ;  /* 0x2f92eb5c291e7825 */ /* 0x000fe2000300041e */
[----:B------:R-:W-:-:S03]  /*0970*/  IADD3.X RZ, P2, PT, R23, R26, RZ, P2, !PT ;  /* 0x0000001a17ff7210 */ /* 0x000fc6000175e4ff */
[----:B------:R-:W-:Y:S01]  /*0980*/  IMAD.WIDE.U32.X R28, P1, R38, 0x2f92eb5c, R28, P1 ;  /* 0x2f92eb5c261c7825 */ /* 0x000fe2000082041c */
[----:B------:R-:W-:-:S03]  /*0990*/  P2R R26, PR, RZ, 0x4 ;  /* 0x00000004ff1a7803 */ /* 0x000fc60000000000 */
[----:B------:R-:W-:-:S04]  /*09a0*/  IMAD.WIDE.U32.X R20, P4, R36, -0x26bef053, R20, P4 ;  /* 0xd9410fad24147825 */ /* 0x000fc80002080414 */
[----:B------:R-:W-:-:S04]  /*09b0*/  IMAD.WIDE.U32.X R22, R39, 0x2f92eb5c, RZ, P1 ;  /* 0x2f92eb5c27167825 */ /* 0x000fc800008e04ff */
[----:B------:R-:W-:Y:S01]  /*09c0*/  IMAD.WIDE.U32.X R30, P1, R38, -0x26bef053, R30, P4 ;  /* 0xd9410fad261e7825 */ /* 0x000fe2000202041e */
[----:B------:R-:W-:-:S03]  /*09d0*/  IADD3.X R23, PT, PT, RZ, R23, RZ, P0, !PT ;  /* 0x00000017ff177210 */ /* 0x000fc600007fe4ff */
[----:B------:R-:W-:-:S04]  /*09e0*/  IMAD.WIDE.U32.X R10, P5, R40, -0x26bef053, R10, P5 ;  /* 0xd9410fad280a7825 */ /* 0x000fc800028a040a */
[----:B------:R-:W-:-:S04]  /*09f0*/  IMAD.WIDE.U32.X R20, P3, R40, -0x3e07dc4c, R20, P3 ;  /* 0xc1f823b428147825 */ /* 0x000fc80001860414 */
[----:B------:R-:W-:-:S04]  /*0a00*/  IMAD.WIDE.U32.X R28, P5, R37, -0x26bef053, R28, P5 ;  /* 0xd9410fad251c7825 */ /* 0x000fc800028a041c */
[----:B------:R-:W-:-:S04]  /*0a10*/  IMAD.WIDE.U32.X R30, P0, R37, -0x3e07dc4c, R30, P3 ;  /* 0xc1f823b4251e7825 */ /* 0x000fc8000180041e */
[----:B------:R-:W-:-:S04]  /*0a20*/  IMAD.WIDE.U32 R10, P6, R33, -0x3e07dc4c, R10 ;  /* 0xc1f823b4210a7825 */ /* 0x000fc800078c000a */
[----:B------:R-:W-:-:S04]  /*0a30*/  IMAD.WIDE.U32 R20, P3, R33, 0xe2d772d, R20 ;  /* 0x0e2d772d21147825 */ /* 0x000fc80007860014 */
[----:B------:R-:W-:-:S04]  /*0a40*/  IMAD.WIDE.U32.X R28, P6, R36, -0x3e07dc4c, R28, P6 ;  /* 0xc1f823b4241c7825 */ /* 0x000fc800030c041c */
[----:B------:R-:W-:-:S04]  /*0a50*/  IMAD.WIDE.U32.X R30, P3, R36, 0xe2d772d, R30, P3 ;  /* 0x0e2d772d241e7825 */ /* 0x000fc8000186041e */
[----:B------:R-:W-:-:S04]  /*0a60*/  IMAD.WIDE.U32.X R34, R39, -0x26bef053, RZ, P1 ;  /* 0xd9410fad27227825 */ /* 0x000fc800008e04ff */
[----:B------:R-:W-:-:S04]  /*0a70*/  IMAD.WIDE.U32 R10, P4, R25, 0xe2d772d, R10 ;  /* 0x0e2d772d190a7825 */ /* 0x000fc8000788000a */
[----:B------:R-:W-:-:S04]  /*0a80*/  IMAD.WIDE.U32 R20, P1, R25, 0x7fb78ddf, R20 ;  /* 0x7fb78ddf19147825 */ /* 0x000fc80007820014 */
[----:B------:R-:W-:-:S04]  /*0a90*/  IMAD.WIDE.U32.X R22, P5, R41, -0x26bef053, R22, P5 ;  /* 0xd9410fad29167825 */ /* 0x000fc800028a0416 */
[----:B------:R-:W-:Y:S01]  /*0aa0*/  IMAD.WIDE.U32.X R28, P4, R40, 0xe2d772d, R28, P4 ;  /* 0x0e2d772d281c7825 */ /* 0x000fe2000208041c */
[----:B------:R-:W-:-:S03]  /*0ab0*/  IADD3.X R35, PT, PT, RZ, R35, RZ, P5, !PT ;  /* 0x00000023ff237210 */ /* 0x000fc60002ffe4ff */
[----:B------:R-:W-:-:S04]  /*0ac0*/  IMAD.WIDE.U32.X R30, P1, R40, 0x7fb78ddf, R30, P1 ;  /* 0x7fb78ddf281e7825 */ /* 0x000fc8000082041e */
[----:B------:R-:W-:-:S04]  /*0ad0*/  IMAD.WIDE.U32.X R22, P2, R38, -0x3e07dc4c, R22, P6 ;  /* 0xc1f823b426167825 */ /* 0x000fc80003040416 */
[----:B------:R-:W-:-:S04]  /*0ae0*/  IMAD.WIDE.U32 R28, P5, R33, 0x7fb78ddf, R28 ;  /* 0x7fb78ddf211c7825 */ /* 0x000fc800078a001c */
[----:B------:R-:W-:-:S04]  /*0af0*/  IMAD.WIDE.U32 R30, P6, R33, -0x72abdac5, R30 ;  /* 0x8d54253b211e7825 */ /* 0x000fc800078c001e */
[----:B------:R-:W-:Y:S01]  /*0b00*/  IMAD.WIDE.U32.X R32, R39, -0x3e07dc4c, RZ, P2 ;  /* 0xc1f823b427207825 */ /* 0x000fe200010e04ff */
[----:B------:R-:W-:-:S03]  /*0b10*/  ISETP.NE.AND P2, PT, R26, RZ, PT ;  /* 0x000000ff1a00720c */ /* 0x000fc60003f45270 */
[----:B------:R-:W-:Y:S01]  /*0b20*/  IMAD.WIDE.U32.X R34, P0, R41, -0x3e07dc4c, R34, P0 ;  /* 0xc1f823b429227825 */ /* 0x000fe20000000422 */
[----:B------:R-:W-:-:S03]  /*0b30*/  IADD3.X RZ, P2, PT, R27, R10, RZ, P2, !PT ;  /* 0x0000000a1bff7210 */ /* 0x000fc6000175e4ff */
[----:B------:R-:W-:Y:S01]  /*0b40*/  IMAD.WIDE.U32.X R22, P4, R37, 0xe2d772d, R22, P4 ;  /* 0x0e2d772d25167825 */ /* 0x000fe20002080416 */
[----:B------:R-:W-:Y:S02]  /*0b50*/  IADD3.X R33, PT, PT, RZ, R33, RZ, P0, !PT ;  /* 0x00000021ff217210 */ /* 0x000fe400007fe4ff */
[----:B------:R-:W-:Y:S01]  /*0b60*/  IADD3.X RZ, P2, PT, R11, R20, RZ, P2, !PT ;  /* 0x000000140bff7210 */ /* 0x000fe2000175e4ff */
[----:B------:R-:W-:-:S04]  /*0b70*/  IMAD.WIDE.U32 R28, P0, R25, -0x72abdac5, R28 ;  /* 0x8d54253b191c7825 */ /* 0x000fc8000780001c */
[----:B------:R-:W-:Y:S01]  /*0b80*/  IMAD.WIDE.U32.X R34, P3, R38, 0xe2d772d, R34, P3 ;  /* 0x0e2d772d26227825 */ /* 0x000fe20001860422 */
[----:B------:R-:W-:-:S03]  /*0b90*/  IADD3.X R25, P2, PT, R21, R28, RZ, P2, !PT ;  /* 0x0000001c15197210 */ /* 0x000fc6000175e4ff */
[----:B------:R-:W-:Y:S01]  /*0ba0*/  IMAD.WIDE.U32.X R22, P5, R36, 0x7fb78ddf, R22, P5 ;  /* 0x7fb78ddf24167825 */ /* 0x000fe200028a0416 */
[----:B------:R-:W-:-:S03]  /*0bb0*/  IADD3.X R28, P2, PT, R30, R29, RZ, P2, !PT ;  /* 0x0000001d1e1c7210 */ /* 0x000fc6000175e4ff */
[----:B------:R-:W-:Y:S01]  /*0bc0*/  IMAD.WIDE.U32.X R10, R39, 0xe2d772d, RZ, P3 ;  /* 0x0e2d772d270a7825 */ /* 0x000fe200018e04ff */
[----:B------:R-:W-:-:S03]  /*0bd0*/  SHF.L.U32.HI R25, R25, 0x1, R28 ;  /* 0x0000000119197819 */ /* 0x000fc6000001061c */
[----:B------:R-:W-:-:S04]  /*0be0*/  IMAD.WIDE.U32.X R32, P4, R41, 0xe2d772d, R32, P4 ;  /* 0x0e2d772d29207825 */ /* 0x000fc80002080420 */
[----:B------:R-:W-:Y:S01]  /*0bf0*/  IMAD.WIDE.U32.X R34, P1, R37, 0x7fb78ddf, R34, P1 ;  /* 0x7fb78ddf25227825 */ /* 0x000fe20000820422 */
[----:B------:R-:W-:-:S03]  /*0c00*/  IADD3.X R11, PT, PT, RZ, R11, RZ, P4, !PT ;  /* 0x0000000bff0b7210 */ /* 0x000fc600027fe4ff */
[----:B------:R-:W-:-:S04]  /*0c10*/  IMAD.WIDE.U32.X R22, P0, R40, -0x72abdac5, R22, P0 ;  /* 0x8d54253b28167825 */ /* 0x000fc80000000416 */
[----:B------:R-:W-:Y:S01]  /*0c20*/  IMAD.WIDE.U32.X R32, P5, R38, 0x7fb78ddf, R32, P5 ;  /* 0x7fb78ddf26207825 */ /* 0x000fe200028a0420 */
[----:B------:R-:W-:-:S03]  /*0c30*/  IADD3.X R31, P2, PT, R31, R22, RZ, P2, !PT ;  /* 0x000000161f1f7210 */ /* 0x000fc6000175e4ff */
[----:B------:R-:W-:-:S04]  /*0c40*/  IMAD.WIDE.U32.X R34, P6, R36, -0x72abdac5, R34, P6 ;  /* 0x8d54253b24227825 */ /* 0x000fc800030c0422 */
[----:B------:R-:W-:Y:S01]  /*0c50*/  IMAD.WIDE.U32.X R20, R39, 0x7fb78ddf, RZ, P5 ;  /* 0x7fb78ddf27147825 */ /* 0x000fe200028e04ff */
[----:B------:R-:W-:-:S03]  /*0c60*/  IADD3.X R22, P2, PT, R34, R23, RZ, P2, !PT ;  /* 0x0000001722167210 */ /* 0x000fc6000175e4ff */
[----:B------:R-:W-:-:S04]  /*0c70*/  IMAD.WIDE.U32.X R26, P1, R41, 0x7fb78ddf, R10, P1 ;  /* 0x7fb78ddf291a7825 */ /* 0x000fc8000082040a */
[----:B------:R-:W-:Y:S01]  /*0c80*/  HFMA2 R11, -RZ, RZ, 0, 0 ;  /* 0x00000000ff0b7431 */ /* 0x000fe200000001ff */
[----:B------:R-:W-:Y:S01]  /*0c90*/  SHF.L.U32.HI R10, R28, 0x1, R31 ;  /* 0x000000011c0a7819 */ /* 0x000fe2000001061f */
[----:B------:R-:W-:Y:S01]  /*0ca0*/  IMAD.WIDE.U32.X R36, P0, R37, -0x72abdac5, R32, P0 ;  /* 0x8d54253b25247825 */ /* 0x000fe20000000420 */
[----:B------:R-:W-:Y:S02]  /*0cb0*/  IADD3.X R21, PT, PT, RZ, R21, RZ, P1, !PT ;  /* 0x00000015ff157210 */ /* 0x000fe40000ffe4ff */
[----:B------:R-:W-:Y:S01]  /*0cc0*/  IADD3 R23, PT, PT, -R25, R10, RZ ;  /* 0x0000000a19177210 */ /* 0x000fe20007ffe1ff */
[----:B------:R-:W-:Y:S01]  /*0cd0*/  IMAD.WIDE.U32.X R26, P6, R38, -0x72abdac5, R26, P6 ;  /* 0x8d54253b261a7825 */ /* 0x000fe200030c041a */
[----:B------:R-:W-:-:S03]  /*0ce0*/  IADD3.X R35, P1, PT, R35, R36, RZ, P2, !PT ;  /* 0x0000002423237210 */ /* 0x000fc6000173e4ff */
[----:B------:R-:W-:Y:S01]  /*0cf0*/  IMAD.WIDE.U32.X R20, P3, R41, -0x72abdac5, R20, P0 ;  /* 0x8d54253b29147825 */ /* 0x000fe20000060414 */
[----:B------:R-:W-:Y:S02]  /*0d00*/  IADD3.X R26, P1, PT, R26, R37, RZ, P1, !PT ;  /* 0x000000251a1a7210 */ /* 0x000fe40000f3e4ff */
[----:B------:R-:W-:Y:S01]  /*0d10*/  MOV R41, RZ ;  /* 0x000000ff00297202 */ /* 0x000fe20000000f00 */
[----:B------:R-:W-:Y:S01]  /*0d20*/  IMAD.HI.U32 R33, P2, R25, -0x1, R10 ;  /* 0xffffffff19217827 */ /* 0x000fe2000784000a */
[----:B------:R-:W-:Y:S02]  /*0d30*/  IADD3 R11, P0, PT, R8, -R25, RZ ;  /* 0x80000019080b7210 */ /* 0x000fe40007f1e0ff */
[----:B------:R-:W-:Y:S01]  /*0d40*/  IADD3.X R27, P4, PT, R27, R20, RZ, P1, !PT ;  /* 0x000000141b1b7210 */ /* 0x000fe20000f9e4ff */
[----:B------:R-:W-:Y:S01]  /*0d50*/  IMAD.WIDE.U32.X R36, R39, -0x72abdac5, RZ, P6 ;  /* 0x8d54253b27247825 */ /* 0x000fe200030e04ff */
[-C--:B------:R-:W-:Y:S02]  /*0d60*/  IADD3 RZ, P1, PT, RZ, R23.reuse, RZ ;  /* 0x00000017ffff7210 */ /* 0x080fe40007f3e0ff */
[----:B------:R-:W-:Y:S01]  /*0d70*/  IADD3.X R8, P0, PT, R2, ~R23, RZ, P0, !PT ;  /* 0x8000001702087210 */ /* 0x000fe2000071e4ff */
[----:B------:R-:W-:Y:S01]  /*0d80*/  HFMA2 R23, -RZ, RZ, 0, 0 ;  /* 0x00000000ff177431 */ /* 0x000fe200000001ff */
[----:B------:R-:W-:-:S02]  /*0d90*/  IADD3.X R46, P5, PT, R36, R21, RZ, P4, !PT ;  /* 0x00000015242e7210 */ /* 0x000fc400027be4ff */
[----:B------:R-:W-:Y:S02]  /*0da0*/  SHF.L.U32.HI R40, R35, 0x1, R26 ;  /* 0x0000000123287819 */ /* 0x000fe4000001061a */
[----:B------:R-:W-:Y:S02]  /*0db0*/  SHF.L.U32.HI R26, R26, 0x1, R27 ;  /* 0x000000011a1a7819 */ /* 0x000fe4000001061b */
[----:B------:R-:W-:Y:S01]  /*0dc0*/  SHF.L.U32.HI R44, R27, 0x1, R46 ;  /* 0x000000011b2c7819 */ /* 0x000fe2000001062e */
[----:B------:R-:W-:Y:S01]  /*0dd0*/  HFMA2 R27, -RZ, RZ, 0, 0 ;  /* 0x00000000ff1b7431 */ /* 0x000fe200000001ff */
[----:B------:R-:W-:Y:S02]  /*0de0*/  SHF.L.U32.HI R20, R31, 0x1, R22 ;  /* 0x000000011f147819 */ /* 0x000fe40000010616 */
[----:B------:R-:W-:Y:S02]  /*0df0*/  MOV R21, RZ ;  /* 0x000000ff00157202 */ /* 0x000fe40000000f00 */
[----:B------:R-:W-:-:S02]  /*0e00*/  SHF.L.U32.HI R22, R22, 0x1, R35 ;  /* 0x0000000116167819 */ /* 0x000fc40000010623 */
[----:B------:R-:W-:Y:S01]  /*0e10*/  IADD3.X R37, PT, PT, RZ, RZ, R37, P5, P3 ;  /* 0x000000ffff257210 */ /* 0x000fe20002fe6425 */
[C---:B------:R-:W-:Y:S01]  /*0e20*/  IMAD.HI.U32 R29, P4, R10.reuse, -0x1, R20 ;  /* 0xffffffff0a1d7827 */ /* 0x040fe20007880014 */
[----:B------:R-:W-:Y:S02]  /*0e30*/  IADD3 R28, PT, PT, -R10, R20, RZ ;  /* 0x000000140a1c7210 */ /* 0x000fe40007ffe1ff */
[----:B------:R-:W-:Y:S01]  /*0e40*/  SHF.L.U32.HI R46, R46, 0x1, R37 ;  /* 0x000000012e2e7819 */ /* 0x000fe20000010625 */
[----:B------:R-:W-:-:S04]  /*0e50*/  IMAD.WIDE.U32.X R30, P5, R20, -0x1, R22, P2 ;  /* 0xffffffff141e7825 */ /* 0x000fc800010a0416 */
[----:B------:R-:W-:-:S04]  /*0e60*/  IMAD.WIDE.U32.X R36, P4, R22, -0x1, R40, P4 ;  /* 0xffffffff16247825 */ /* 0x000fc80002080428 */
[----:B------:R-:W-:-:S04]  /*0e70*/  IMAD.WIDE.U32.X R38, P5, R40, -0x1, R26, P5 ;  /* 0xffffffff28267825 */ /* 0x000fc800028a041a */
[----:B------:R-:W-:-:S04]  /*0e80*/  IMAD.WIDE.U32 R28, P2, R25, -0x1a402, R28 ;  /* 0xfffe5bfe191c7825 */ /* 0x000fc8000784001c */
[----:B------:R-:W-:Y:S01]  /*0e90*/  IMAD.WIDE.U32 R30, P3, R10, -0x1a402, R30 ;  /* 0xfffe5bfe0a1e7825 */ /* 0x000fe2000786001e */
[----:B------:R-:W-:-:S03]  /*0ea0*/  IADD3.X R2, P1, PT, R33, R28, RZ, P1, !PT ;  /* 0x0000001c21027210 */ /* 0x000fc60000f3e4ff */
[----:B------:R-:W-:Y:S01]  /*0eb0*/  IMAD.WIDE.U32.X R42, P4, R26, -0x1, R44, P4 ;  /* 0xffffffff1a2a7825 */ /* 0x000fe2000208042c */
[----:B------:R-:W-:-:S03]  /*0ec0*/  IADD3.X R3, P0, PT, R3, ~R2, RZ, P0, !PT ;  /* 0x8000000203037210 */ /* 0x000fc6000071e4ff */
[----:B------:R-:W-:-:S04]  /*0ed0*/  IMAD.WIDE.U32.X R34, R44, -0x1, R46, P5 ;  /* 0xffffffff2c227825 */ /* 0x000fc800028e042e */
[----:B------:R-:W-:-:S04]  /*0ee0*/  IMAD.WIDE.U32.X R36, P5, R20, -0x1a402, R36, P2 ;  /* 0xfffe5bfe14247825 */ /* 0x000fc800010a0424 */
[----:B------:R-:W-:-:S04]  /*0ef0*/  IMAD.WIDE.U32.X R38, P3, R22, -0x1a402, R38, P3 ;  /* 0xfffe5bfe16267825 */ /* 0x000fc80001860426 */
[----:B------:R-:W-:-:S04]  /*0f00*/  IMAD.WIDE.U32 R30, P2, R25, 0x53bda402, R30 ;  /* 0x53bda402191e7825 */ /* 0x000fc8000784001e */
[----:B------:R-:W-:-:S04]  /*0f10*/  IMAD.WIDE.U32.X R42, P5, R40, -0x1a402, R42, P5 ;  /* 0xfffe5bfe282a7825 */ /* 0x000fc800028a042a */
[----:B------:R-:W-:-:S04]  /*0f20*/  IMAD.WIDE.U32.X R34, R26, -0x1a402, R34, P3 ;  /* 0xfffe5bfe1a227825 */ /* 0x000fc800018e0422 */
[----:B------:R-:W-:-:S04]  /*0f30*/  IMAD.WIDE.U32 R36, P3, R10, 0x53bda402, R36 ;  /* 0x53bda4020a247825 */ /* 0x000fc80007860024 */
[----:B------:R-:W-:-:S04]  /*0f40*/  IMAD.WIDE.U32.X R38, P2, R20, 0x53bda402, R38, P2 ;  /* 0x53bda40214267825 */ /* 0x000fc80001040426 */
[----:B------:R-:W-:Y:S02]  /*0f50*/  IMAD.X R21, R46, -0x1, RZ, P4 ;  /* 0xffffffff2e157824 */ /* 0x000fe400020e06ff */
[----:B------:R-:W-:-:S04]  /*0f60*/  IMAD.WIDE.U32.X R32, P3, R22, 0x53bda402, R42, P3 ;  /* 0x53bda40216207825 */ /* 0x000fc8000186042a */
[----:B------:R-:W-:-:S04]  /*0f70*/  IMAD.WIDE.U32.X R34, R40, 0x53bda402, R34, P2 ;  /* 0x53bda40228227825 */ /* 0x000fc800010e0422 */
[----:B------:R-:W-:Y:S02]  /*0f80*/  IMAD.X R21, R44, -0x1a402, R21, P5 ;  /* 0xfffe5bfe2c157824 */ /* 0x000fe400028e0615 */
[----:B------:R-:W-:-:S04]  /*0f90*/  IMAD.WIDE.U32 R36, P2, R25, 0x9a1d805, R36 ;  /* 0x09a1d80519247825 */ /* 0x000fc80007840024 */
[----:B------:R-:W-:-:S04]  /*0fa0*/  IMAD.WIDE.U32 R38, P4, R10, 0x9a1d805, R38 ;  /* 0x09a1d8050a267825 */ /* 0x000fc80007880026 */
[----:B------:R-:W-:Y:S01]  /*0fb0*/  IMAD.X R21, R26, 0x53bda402, R21, P3 ;  /* 0x53bda4021a157824 */ /* 0x000fe200018e0615 */
[----:B------:R-:W-:Y:S01]  /*0fc0*/  IADD3.X R29, P3, PT, R29, R30, RZ, P1, !PT ;  /* 0x0000001e1d1d7210 */ /* 0x000fe20000f7e4ff */
[----:B------:R-:W-:-:S04]  /*0fd0*/  IMAD.WIDE.U32.X R32, P2, R20, 0x9a1d805, R32, P2 ;  /* 0x09a1d80514207825 */ /* 0x000fc80001040420 */
[----:B------:R-:W-:-:S04]  /*0fe0*/  IMAD.WIDE.U32.X R34, R22, 0x9a1d805, R34, P4 ;  /* 0x09a1d80516227825 */ /* 0x000fc800020e0422 */
[----:B------:R-:W-:-:S04]  /*0ff0*/  IMAD.WIDE.U32 R38, P1, R25, 0x3339d808, R38 ;  /* 0x3339d80819267825 */ /* 0x000fc80007820026 */
[----:B------:R-:W-:Y:S01]  /*1000*/  IMAD.X R41, R40, 0x9a1d805, R21, P2 ;  /* 0x09a1d80528297824 */ /* 0x000fe200010e0615 */
[----:B------:R-:W-:Y:S01]  /*1010*/  IADD3 R2, P2, PT, R11, -0x1, RZ ;  /* 0xffffffff0b027810 */ /* 0x000fe20007f5e0ff */
[----:B------:R-:W-:Y:S01]  /*1020*/  IMAD.WIDE.U32.X R34, R20, 0x3339d808, R34, P1 ;  /* 0x3339d80814227825 */ /* 0x000fe200008e0422 */
[----:B------:R-:W-:Y:S02]  /*1030*/  IADD3.X R21, P1, PT, R4, ~R29, RZ, P0, !PT ;  /* 0x8000001d04157210 */ /* 0x000fe4000073e4ff */
[----:B------:R-:W-:Y:S01]  /*1040*/  IADD3.X R4, P2, PT, RZ, R8, RZ, P2, !PT ;  /* 0x00000008ff047210 */ /* 0x000fe2000175e4ff */
[C---:B------:R-:W-:Y:S01]  /*1050*/  IMAD.WIDE.U32 R32, P4, R10.reuse, 0x3339d808, R32 ;  /* 0x3339d8080a207825 */ /* 0x040fe20007880020 */
[----:B------:R-:W-:Y:S02]  /*1060*/  IADD3.X R30, P0, PT, R31, R36, RZ, P3, !PT ;  /* 0x000000241f1e7210 */ /* 0x000fe40001f1e4ff */
[----:B------:R-:W-:Y:S01]  /*1070*/  IADD3.X R26, P2, PT, R3, 0x1a401, RZ, P2, !PT ;  /* 0x0001a401031a7810 */ /* 0x000fe2000175e4ff */
[----:B------:R-:W-:Y:S01]  /*1080*/  IMAD.WIDE.U32 R34, R10, 0x299d7d48, R34 ;  /* 0x299d7d480a227825 */ /* 0x000fe200078e0022 */
[----:B------:R-:W-:-:S03]  /*1090*/  IADD3.X R37, P0, PT, R37, R38, RZ, P0, !PT ;  /* 0x0000002625257210 */ /* 0x000fc6000071e4ff */
[----:B------:R-:W-:Y:S01]  /*10a0*/  IMAD.X R41, R22, 0x3339d808, R41, P4 ;  /* 0x3339d80816297824 */ /* 0x000fe200020e0629 */
[----:B------:R-:W-:Y:S01]  /*10b0*/  IADD3.X R22, P1, PT, R5, ~R30, RZ, P1, !PT ;  /* 0x8000001e05167210 */ /* 0x000fe20000f3e4ff */
[----:B------:R-:W-:Y:S01]  /*10c0*/  IMAD.WIDE.U32 R32, P3, R25, 0x299d7d48, R32 ;  /* 0x299d7d4819207825 */ /* 0x000fe20007860020 */
[----:B------:R-:W-:Y:S02]  /*10d0*/  IADD3.X R5, P2, PT, R21, -0x53bda403, RZ, P2, !PT ;  /* 0xac425bfd15057810 */ /* 0x000fe4000175e4ff */
[----:B------:R-:W-:Y:S01]  /*10e0*/  IADD3.X R24, P1, PT, R24, ~R37, RZ, P1, !PT ;  /* 0x8000002518187210 */ /* 0x000fe20000f3e4ff */
[----:B------:R-:W-:Y:S01]  /*10f0*/  IMAD.WIDE.U32 R34, R25, 0x73eda753, R34 ;  /* 0x73eda75319227825 */ /* 0x000fe200078e0022 */
[----:B------:R-:W-:Y:S02]  /*1100*/  IADD3.X R38, P0, PT, R39, R32, RZ, P0, !PT ;  /* 0x0000002027267210 */ /* 0x000fe4000071e4ff */
[----:B------:R-:W-:Y:S01]  /*1110*/  IADD3.X R25, P2, PT, R22, -0x9a1d806, RZ, P2, !PT ;  /* 0xf65e27fa16197810 */ /* 0x000fe2000175e4ff */
[----:B------:R-:W-:Y:S01]  /*1120*/  IMAD.X R41, R20, 0x299d7d48, R41, P3 ;  /* 0x299d7d4814297824 */ /* 0x000fe200018e0629 */
[----:B------:R-:W-:-:S02]  /*1130*/  IADD3.X R33, P0, PT, R33, R34, RZ, P0, !PT ;  /* 0x0000002221217210 */ /* 0x000fc4000071e4ff */
[----:B------:R-:W-:Y:S01]  /*1140*/  IADD3.X R23, P1, PT, R7, ~R38, RZ, P1, !PT ;  /* 0x8000002607177210 */ /* 0x000fe20000f3e4ff */
[----:B------:R-:W-:Y:S01]  /*1150*/  IMAD R41, R10, 0x73eda753, R41 ;  /* 0x73eda7530a297824 */ /* 0x000fe200078e0229 */
[----:B------:R-:W-:Y:S02]  /*1160*/  IADD3.X R7, P2, PT, R24, -0x3339d809, RZ, P2, !PT ;  /* 0xccc627f718077810 */ /* 0x000fe4000175e4ff */
[----:B------:R-:W-:Y:S02]  /*1170*/  IADD3.X R20, P1, PT, R6, ~R33, RZ, P1, !PT ;  /* 0x8000002106147210 */ /* 0x000fe40000f3e4ff */
[----:B------:R-:W-:Y:S02]  /*1180*/  IADD3.X R34, PT, PT, R41, R35, RZ, P0, !PT ;  /* 0x0000002329227210 */ /* 0x000fe400007fe4ff */
[----:B------:R-:W-:Y:S02]  /*1190*/  IADD3.X R6, P2, PT, R23, -0x299d7d49, RZ, P2, !PT ;  /* 0xd66282b717067810 */ /* 0x000fe4000175e4ff */
[----:B------:R-:W-:-:S02]  /*11a0*/  IADD3.X R34, PT, PT, R9, ~R34, RZ, P1, !PT ;  /* 0x8000002209227210 */ /* 0x000fc40000ffe4ff */
[----:B------:R-:W-:Y:S02]  /*11b0*/  IADD3.X R10, P2, PT, R20, -0x73eda754, RZ, P2, !PT ;  /* 0x8c1258ac140a7810 */ /* 0x000fe4000175e4ff */
[----:B------:R-:W-:Y:S02]  /*11c0*/  MOV R9, R11 ;  /* 0x0000000b00097202 */ /* 0x000fe40000000f00 */
[----:B------:R-:W-:-:S13]  /*11d0*/  IADD3.X R34, P2, PT, R34, -0x1, RZ, P2, !PT ;  /* 0xffffffff22227810 */ /* 0x000fda000175e4ff */
[----:B------:R-:W-:Y:S05]  /*11e0*/  @!P2 BRA `(.L_x_1) ;  /* 0x000000000068a947 */ /* 0x000fea0003800000 */
[----:B------:R-:W-:Y:S02]  /*11f0*/  IADD3 RZ, P0, PT, R2, -0x1, RZ ;  /* 0xffffffff02ff7810 */ /* 0x000fe40007f1e0ff */
[----:B------:R-:W-:Y:S02]  /*1200*/  IADD3 R11, PT, PT, R11, -0x2, RZ ;  /* 0xfffffffe0b0b7810 */ /* 0x000fe40007ffe0ff */
[----:B------:R-:W-:Y:S02]  /*1210*/  IADD3.X R27, P0, PT, RZ, R4, RZ, P0, !PT ;  /* 0x00000004ff1b7210 */ /* 0x000fe4000071e4ff */
[----:B------:R-:W-:Y:S02]  /*1220*/  MOV R20, R10 ;  /* 0x0000000a00147202 */ /* 0x000fe40000000f00 */
[----:B------:R-:W-:Y:S02]  /*1230*/  IADD3.X R28, P0, PT, R26, 0x1a401, RZ, P0, !PT ;  /* 0x0001a4011a1c7810 */ /* 0x000fe4000071e4ff */
[----:B------:R-:W-:-:S02]  /*1240*/  MOV R23, R6 ;  /* 0x0000000600177202 */ /* 0x000fc40000000f00 */
[----:B------:R-:W-:Y:S02]  /*1250*/  IADD3.X R29, P0, PT, R5, -0x53bda403, RZ, P0, !PT ;  /* 0xac425bfd051d7810 */ /* 0x000fe4000071e4ff */
[----:B------:R-:W-:Y:S02]  /*1260*/  MOV R24, R7 ;  /* 0x0000000700187202 */ /* 0x000fe40000000f00 */
[----:B------:R-:W-:Y:S02]  /*1270*/  IADD3.X R3, P0, PT, R25, -0x9a1d806, RZ, P0, !PT ;  /* 0xf65e27fa19037810 */ /* 0x000fe4000071e4ff */
[----:B------:R-:W-:Y:S02]  /*1280*/  MOV R22, R25 ;  /* 0x0000001900167202 */ /* 0x000fe40000000f00 */
[----:B------:R-:W-:-:S04]  /*1290*/  IADD3.X R8, P0, PT, R7, -0x3339d809, RZ, P0, !PT ;  /* 0xccc627f707087810 */ /* 0x000fc8000071e4ff */
[----:B------:R-:W-:-:S04]  /*12a0*/  IADD3.X R9, P0, PT, R6, -0x299d7d49, RZ, P0, !PT ;  /* 0xd66282b706097810 */ /* 0x000fc8000071e4ff */
[----:B------:R-:W-:-:S04]  /*12b0*/  IADD3.X R21, P0, PT, R10, -0x73eda754, RZ, P0, !PT ;  /* 0x8c1258ac0a157810 */ /* 0x000fc8000071e4ff */
[----:B------:R-:W-:-:S13]  /*12c0*/  IADD3.X RZ, P0, PT, R34, -0x1, RZ, P0, !PT ;  /* 0xffffffff22ff7810 */ /* 0x000fda000071e4ff */
[----:B------:R-:W-:Y:S02]  /*12d0*/  @P0 MOV R20, R21 ;  /* 0x0000001500140202 */ /* 0x000fe40000000f00 */
[----:B------:R-:W-:Y:S02]  /*12e0*/  @P0 MOV R23, R9 ;  /* 0x0000000900170202 */ /* 0x000fe40000000f00 */
[----:B------:R-:W-:Y:S02]  /*12f0*/  @P0 MOV R24, R8 ;  /* 0x0000000800180202 */ /* 0x000fe40000000f00 */
[----:B------:R-:W-:Y:S02]  /*1300*/  @P0 MOV R22, R3 ;  /* 0x0000000300160202 */ /* 0x000fe40000000f00 */
[----:B------:R-:W-:Y:S02]  /*1310*/  MOV R21, R5 ;  /* 0x0000000500157202 */ /* 0x000fe40000000f00 */
[----:B------:R-:W-:-:S02]  /*1320*/  MOV R3, R26 ;  /* 0x0000001a00037202 */ /* 0x000fc40000000f00 */
[----:B------:R-:W-:Y:S02]  /*1330*/  MOV R8, R4 ;  /* 0x0000000400087202 */ /* 0x000fe40000000f00 */
[----:B------:R-:W-:Y:S02]  /*1340*/  MOV R9, R2 ;  /* 0x0000000200097202 */ /* 0x000fe40000000f00 */
[----:B------:R-:W-:Y:S02]  /*1350*/  @P0 MOV R21, R29 ;  /* 0x0000001d00150202 */ /* 0x000fe40000000f00 */
[----:B------:R-:W-:Y:S02]  /*1360*/  @P0 MOV R3, R28 ;  /* 0x0000001c00030202 */ /* 0x000fe40000000f00 */
[----:B------:R-:W-:Y:S02]  /*1370*/  @P0 MOV R8, R27 ;  /* 0x0000001b00080202 */ /* 0x000fe40000000f00 */
[----:B------:R-:W-:-:S07]  /*1380*/  @P0 MOV R9, R11 ;  /* 0x0000000b00090202 */ /* 0x000fce0000000f00 */
.L_x_1:
[----:B------:R-:W-:Y:S05]  /*1390*/  BSYNC.RECONVERGENT B0 ;  /* 0x0000000000007941 */ /* 0x000fea0003800200 */
.L_x_0:
[----:B------:R-:W-:-:S09]  /*13a0*/  UISETP.NE.AND UP0, UPT, UR4, 0x1f2, UPT ;  /* 0x000001f20400788c */ /* 0x000fd2000bf05270 */
[----:B------:R-:W-:Y:S05]  /*13b0*/  BRA.U !UP0, `(.L_x_2) ;  /* 0x0000001108987547 */ /* 0x000fea000b800000 */
[----:B------:R-:W-:-:S04]  /*13c0*/  IMAD.WIDE.U32 R10, R8, R12, RZ ;  /* 0x0000000c080a7225 */ /* 0x000fc800078e00ff */
[----:B------:R-:W-:Y:S01]  /*13d0*/  HFMA2 R36, -RZ, RZ, 0, 0 ;  /* 0x00000000ff247431 */ /* 0x000fe200000001ff */
[----:B------:R-:W-:Y:S01]  /*13e0*/  BSSY.RECONVERGENT B0, `(.L_x_3) ;  /* 0x0000121000007945 */ /* 0x000fe20003800200 */
[----:B------:R-:W-:Y:S02]  /*13f0*/  HFMA2 R49, -RZ, RZ, 0, 0 ;  /* 0x00000000ff317431 */ /* 0x000fe400000001ff */
[----:B------:R-:W-:-:S04]  /*1400*/  IMAD.WIDE.U32 R6, R3, R12, RZ ;  /* 0x0000000c03067225 */ /* 0x000fc800078e00ff */
[----:B------:R-:W-:-:S04]  /*1410*/  IMAD.WIDE.U32 R34, R21, R12, RZ ;  /* 0x0000000c15227225 */ /* 0x000fc800078e00ff */
[----:B------:R-:W-:-:S04]  /*1420*/  IMAD.WIDE.U32 R4, R22, R12, RZ ;  /* 0x0000000c16047225 */ /* 0x000fc800078e00ff */
[----:B------:R-:W-:-:S04]  /*1430*/  IMAD.WIDE.U32 R10, P1, R13, R9, R10 ;  /* 0x000000090d0a7225 */ /* 0x000fc8000782000a */
[----:B------:R-:W-:Y:S01]  /*1440*/  IMAD.WIDE.U32 R6, P0, R13, R8, R6 ;  /* 0x000000080d067225 */ /* 0x000fe20007800006 */
[----:B------:R-:W-:-:S03]  /*1450*/  MOV R37, R10 ;  /* 0x0000000a00257202 */ /* 0x000fc60000000f00 */
[----:B------:R-:W-:-:S04]  /*1460*/  IMAD.WIDE.U32 R26, R24, R12, RZ ;  /* 0x0000000c181a7225 */ /* 0x000fc800078e00ff */
[----:B------:R-:W-:-:S04]  /*1470*/  IMAD.WIDE.U32 R38, R23, R12, RZ ;  /* 0x0000000c17267225 */ /* 0x000fc800078e00ff */
[----:B------:R-:W-:-:S04]  /*1480*/  IMAD.WIDE.U32.X R34, P1, R13, R3, R34, P1 ;  /* 0x000000030d227225 */ /* 0x000fc80000820422 */
[----:B------:R-:W-:-:S04]  /*1490*/  IMAD.WIDE.U32.X R4, P0, R13, R21, R4, P0 ;  /* 0x000000150d047225 */ /* 0x000fc80000000404 */
[----:B------:R-:W-:-:S04]  /*14a0*/  IMAD.WIDE.U32 R28, R20, R12, RZ ;  /* 0x0000000c141c7225 */ /* 0x000fc800078e00ff */
[----:B------:R-:W-:-:S04]  /*14b0*/  IMAD.WIDE.U32 R6, P4, R14, R9, R6 ;  /* 0x000000090e067225 */ /* 0x000fc80007880006 */
[----:B------:R-:W-:-:S04]  /*14c0*/  IMAD.WIDE.U32.X R26, P2, R13, R22, R26, P1 ;  /* 0x000000160d1a7225 */ /* 0x000fc8000084041a */
[----:B------:R-:W-:-:S04]  /*14d0*/  IMAD.WIDE.U32.X R38, P1, R13, R24, R38, P0 ;  /* 0x000000180d267225 */ /* 0x000fc80000020426 */
[----:B------:R-:W-:-:S04]  /*14e0*/  IMAD.WIDE.U32 R34, P3, R14, R8, R34 ;  /* 0x000000080e227225 */ /* 0x000fc80007860022 */
[----:B------:R-:W-:-:S04]  /*14f0*/  IMAD.WIDE.U32.X R4, P4, R14, R3, R4, P4 ;  /* 0x000000030e047225 */ /* 0x000fc80002080404 */
[----:B------:R-:W-:-:S04]  /*1500*/  IMAD.WIDE.U32.X R28, P0, R13, R23, R28, P2 ;  /* 0x000000170d1c7225 */ /* 0x000fc8000100041c */
[----:B------:R-:W-:-:S04]  /*1510*/  IMAD.WIDE.U32.X R32, R13, R20, RZ, P1 ;  /* 0x000000140d207225 */ /* 0x000fc800008e04ff */
[----:B------:R-:W-:Y:S01]  /*1520*/  IMAD.WIDE.U32.X R26, P2, R14, R21, R26, P3 ;  /* 0x000000150e1a7225 */ /* 0x000fe2000184041a */
[----:B------:R-:W-:-:S03]  /*1530*/  IADD3.X R33, PT, PT, RZ, R33, RZ, P0, !PT ;  /* 0x00000021ff217210 */ /* 0x000fc600007fe4ff */
[----:B------:R-:W-:-:S04]  /*1540*/  IMAD.WIDE.U32.X R38, P1, R14, R22, R38, P4 ;  /* 0x000000160e267225 */ /* 0x000fc80002020426 */
[----:B------:R-:W-:-:S04]  /*1550*/  IMAD.WIDE.U32 R34, P6, R15, R9, R34 ;  /* 0x000000090f227225 */ /* 0x000fc800078c0022 */
[----:B------:R-:W-:-:S04]  /*1560*/  IMAD.WIDE.U32 R4, P3, R15, R8, R4 ;  /* 0x000000080f047225 */ /* 0x000fc80007860004 */
[----:B------:R-:W-:-:S04]  /*1570*/  IMAD.WIDE.U32.X R28, P2, R14, R24, R28, P2 ;  /* 0x000000180e1c7225 */ /* 0x000fc8000104041c */
[----:B------:R-:W-:-:S04]  /*1580*/  IMAD.HI.U32 R36, P5, R12, R9, R36 ;  /* 0x000000090c247227 */ /* 0x000fc800078a0024 */
[----:B------:R-:W-:Y:S01]  /*1590*/  IMAD.WIDE.U32.X R26, P6, R15, R3, R26, P6 ;  /* 0x000000030f1a7225 */ /* 0x000fe200030c041a */
[----:B------:R-:W-:-:S03]  /*15a0*/  IADD3.X R10, P5, PT, R11, R6, RZ, P5, !PT ;  /* 0x000000060b0a7210 */ /* 0x000fc60002fbe4ff */
[----:B------:R-:W-:Y:S01]  /*15b0*/  IMAD.WIDE.U32.X R38, P3, R15, R21, R38, P3 ;  /* 0x000000150f267225 */ /* 0x000fe20001860426 */
[----:B------:R-:W-:-:S03]  /*15c0*/  IADD3.X R7, P5, PT, R7, R34, RZ, P5, !PT ;  /* 0x0000002207077210 */ /* 0x000fc60002fbe4ff */
[----:B------:R-:W-:-:S04]  /*15d0*/  IMAD.WIDE.U32 R4, P4, R16, R9, R4 ;  /* 0x0000000910047225 */ /* 0x000fc80007880004 */
[----:B------:R-:W-:Y:S01]  /*15e0*/  IMAD.WIDE.U32.X R28, P6, R15, R22, R28, P6 ;  /* 0x000000160f1c7225 */ /* 0x000fe200030c041c */
[----:B------:R-:W-:-:S03]  /*15f0*/  IADD3.X R4, P5, PT, R35, R4, RZ, P5, !PT ;  /* 0x0000000423047210 */ /* 0x000fc60002fbe4ff */
[----:B------:R-:W-:-:S04]  /*1600*/  IMAD.WIDE.U32.X R30, R14, R20, RZ, P2 ;  /* 0x000000140e1e7225 */ /* 0x000fc800010e04ff */
[----:B------:R-:W-:-:S04]  /*1610*/  IMAD.WIDE.U32.X R32, P1, R14, R23, R32, P1 ;  /* 0x000000170e207225 */ /* 0x000fc80000820420 */
[----:B------:R-:W-:Y:S01]  /*1620*/  IMAD.WIDE.U32 R26, P0, R16, R8, R26 ;  /* 0x00000008101a7225 */ /* 0x000fe2000780001a */
[----:B------:R-:W-:-:S03]  /*1630*/  IADD3.X R31, PT, PT, RZ, R31, RZ, P1, !PT ;  /* 0x0000001fff1f7210 */ /* 0x000fc60000ffe4ff */
[----:B------:R-:W-:-:S04]  /*1640*/  IMAD.WIDE.U32.X R38, P4, R16, R3, R38, P4 ;  /* 0x0000000310267225 */ /* 0x000fc80002080426 */
[----:B------:R-:W-:-:S04]  /*1650*/  IMAD.WIDE.U32.X R28, P0, R16, R21, R28, P0 ;  /* 0x00000015101c7225 */ /* 0x000fc8000000041c */
[----:B------:R-:W-:-:S04]  /*1660*/  IMAD.WIDE.U32.X R32, P3, R15, R24, R32, P3 ;  /* 0x000000180f207225 */ /* 0x000fc80001860420 */
[----:B------:R-:W-:-:S04]  /*1670*/  IMAD.WIDE.U32 R26, P2, R17, R9, R26 ;  /* 0x00000009111a7225 */ /* 0x000fc8000784001a */
[----:B------:R-:W-:Y:S01]  /*1680*/  IMAD.WIDE.U32 R38, P1, R17, R8, R38 ;  /* 0x0000000811267225 */ /* 0x000fe20007820026 */
[----:B------:R-:W-:-:S03]  /*1690*/  IADD3.X R5, P5, PT, R5, R26, RZ, P5, !PT ;  /* 0x0000001a05057210 */ /* 0x000fc60002fbe4ff */
[----:B------:R-:W-:-:S04]  /*16a0*/  IMAD.WIDE.U32.X R34, R15, R20, RZ, P3 ;  /* 0x000000140f227225 */ /* 0x000fc800018e04ff */
[----:B------:R-:W-:-:S04]  /*16b0*/  IMAD.WIDE.U32.X R30, P6, R15, R23, R30, P6 ;  /* 0x000000170f1e7225 */ /* 0x000fc800030c041e */
[----:B------:R-:W-:Y:S01]  /*16c0*/  IMAD.WIDE.U32.X R28, P2, R17, R3, R28, P2 ;  /* 0x00000003111c7225 */ /* 0x000fe2000104041c */
[----:B------:R-:W-:-:S03]  /*16d0*/  IADD3.X R35, PT, PT, RZ, R35, RZ, P6, !PT ;  /* 0x00000023ff237210 */ /* 0x000fc600037fe4ff */
[----:B------:R-:W-:-:S04]  /*16e0*/  IMAD.WIDE.U32.X R32, P4, R16, R22, R32, P4 ;  /* 0x0000001610207225 */ /* 0x000fc80002080420 */
[----:B------:R-:W-:-:S04]  /*16f0*/  IMAD.WIDE.U32 R38, P3, R18, R9, R38 ;  /* 0x0000000912267225 */ /* 0x000fc80007860026 */
[----:B------:R-:W-:Y:S01]  /*1700*/  IMAD.WIDE.U32.X R30, P0, R16, R24, R30, P0 ;  /* 0x00000018101e7225 */ /* 0x000fe2000000041e */
[----:B------:R-:W-:-:S03]  /*1710*/  IADD3.X R2, P5, PT, R27, R38, RZ, P5, !PT ;  /* 0x000000261b027210 */ /* 0x000fc60002fbe4ff */
[----:B------:R-:W-:-:S04]  /*1720*/  IMAD.WIDE.U32 R28, P6, R18, R8, R28 ;  /* 0x00000008121c7225 */ /* 0x000fc800078c001c */
[----:B------:R-:W-:-:S04]  /*1730*/  IMAD.WIDE.U32.X R32, P1, R17, R21, R32, P1 ;  /* 0x0000001511207225 */ /* 0x000fc80000820420 */
[----:B------:R-:W-:-:S04]  /*1740*/  IMAD.WIDE.U32.X R26, R16, R20, RZ, P0 ;  /* 0x00000014101a7225 */ /* 0x000fc800000e04ff */
        /* <DEDUP_REMOVED lines=9> */
[----:B------:R-:W-:-:S04]  /*17e0*/  IMAD.WIDE.U32.X R38, R17, R20, RZ, P1 ;  /* 0x0000001411267225 */ /* 0x000fc800008e04ff */
[----:B------:R-:W-:-:S04]  /*17f0*/  IMAD.WIDE.U32.X R26, P2, R17, R23, R26, P2 ;  /* 0x00000017111a7225 */ /* 0x000fc8000104041a */
[----:B------:R-:W-:Y:S01]  /*1800*/  IMAD.WIDE.U32.X R34, P3, R18, R22, R34, P3 ;  /* 0x0000001612227225 */ /* 0x000fe20001860422 */
[----:B------:R-:W-:-:S03]  /*1810*/  IADD3.X R39, PT, PT, RZ, R39, RZ, P2, !PT ;  /* 0x00000027ff277210 */ /* 0x000fc600017fe4ff */
[----:B------:R-:W-:Y:S01]  /*1820*/  IMAD.WIDE.U32.X R30, P0, R19, R3, R30, P0 ;  /* 0x00000003131e7225 */ /* 0x000fe2000000041e */
[----:B------:R-:W-:-:S03]  /*1830*/  IADD3.X R3, P1, PT, R32, R29, RZ, P5, !PT ;  /* 0x0000001d20037210 */ /* 0x000fc60002f3e4ff */
[----:B------:R-:W-:Y:S01]  /*1840*/  IMAD.WIDE.U32.X R26, P6, R18, R24, R26, P6 ;  /* 0x00000018121a7225 */ /* 0x000fe200030c041a */
[----:B------:R-:W-:Y:S02]  /*1850*/  IADD3.X R32, P1, PT, R33, R30, RZ, P1, !PT ;  /* 0x0000001e21207210 */ /* 0x000fe40000f3e4ff */
[----:B------:R-:W-:Y:S01]  /*1860*/  SHF.L.U32.HI R41, R6, 0x1, R3 ;  /* 0x0000000106297819 */ /* 0x000fe20000010603 */
[----:B------:R-:W-:Y:S01]  /*1870*/  IMAD.WIDE.U32.X R34, P4, R19, R21, R34, P4 ;  /* 0x0000001513227225 */ /* 0x000fe20002080422 */
[----:B------:R-:W-:-:S03]  /*1880*/  SHF.L.U32.HI R33, R3, 0x1, R32 ;  /* 0x0000000103217819 */ /* 0x000fc60000010620 */
[----:B------:R-:W-:Y:S01]  /*1890*/  IMAD.WIDE.U32.X R28, R18, R20, RZ, P6 ;  /* 0x00000014121c7225 */ /* 0x000fe200030e04ff */
[----:B------:R-:W-:-:S03]  /*18a0*/  IADD3.X R31, P1, PT, R34, R31, RZ, P1, !PT ;  /* 0x0000001f221f7210 */ /* 0x000fc60000f3e4ff */
        /* <DEDUP_REMOVED lines=36> */
[----:B------:R-:W-:-:S03]  /*1af0*/  IMAD.WIDE.U32 R22, P1, R41, 0x2f92eb5c, R44 ;  /* 0x2f92eb5c29167825 */ /* 0x000fc6000782002c */
[----:B------:R-:W-:Y:S01]  /*1b00*/  IADD3.X RZ, P3, PT, R27, R22, RZ, P0, !PT ;  /* 0x000000161bff7210 */ /* 0x000fe2000077e4ff */
[----:B------:R-:W-:-:S04]  /*1b10*/  IMAD.WIDE.U32 R24, P0, R33, 0x2f92eb5c, R24 ;  /* 0x2f92eb5c21187825 */ /* 0x000fc80007800018 */
[----:B------:R-:W-:Y:S01]  /*1b20*/  IMAD.WIDE.U32.X R26, P2, R40, 0x2f92eb5c, R42, P1 ;  /* 0x2f92eb5c281a7825 */ /* 0x000fe2000084042a */
[----:B------:R-:W-:-:S03]  /*1b30*/  MOV R43, RZ ;  /* 0x000000ff002b7202 */ /* 0x000fc60000000f00 */
[----:B------:R-:W-:-:S04]  /*1b40*/  IMAD.WIDE.U32 R24, P5, R41, -0x26bef053, R24 ;  /* 0xd9410fad29187825 */ /* 0x000fc800078a0018 */
[----:B------:R-:W-:Y:S01]  /*1b50*/  IMAD.WIDE.U32 R26, P4, R33, -0x26bef053, R26 ;  /* 0xd9410fad211a7825 */ /* 0x000fe2000788001a */
[----:B------:R-:W-:-:S03]  /*1b60*/  IADD3.X RZ, P1, PT, R23, R24, RZ, P3, !PT ;  /* 0x0000001817ff7210 */ /* 0x000fc60001f3e4ff */
[----:B------:R-:W-:-:S04]  /*1b70*/  IMAD.WIDE.U32.X R22, P6, R37, 0x2f92eb5c, R34, P2 ;  /* 0x2f92eb5c25167825 */ /* 0x000fc800010c0422 */
[----:B------:R-:W-:-:S04]  /*1b80*/  IMAD.WIDE.U32.X R20, P3, R8, 0x2f92eb5c, R20, P0 ;  /* 0x2f92eb5c08147825 */ /* 0x000fc80000060414 */
[----:B------:R-:W-:-:S04]  /*1b90*/  IMAD.WIDE.U32.X R30, P0, R11, 0x2f92eb5c, R30, P6 ;  /* 0x2f92eb5c0b1e7825 */ /* 0x000fc8000300041e */
[----:B------:R-:W-:-:S04]  /*1ba0*/  IMAD.WIDE.U32 R26, P2, R41, -0x3e07dc4c, R26 ;  /* 0xc1f823b4291a7825 */ /* 0x000fc8000784001a */
[----:B------:R-:W-:Y:S01]  /*1bb0*/  IMAD.WIDE.U32.X R22, P4, R8, -0x26bef053, R22, P4 ;  /* 0xd9410fad08167825 */ /* 0x000fe20002080416 */
[----:B------:R-:W-:-:S03]  /*1bc0*/  IADD3.X RZ, P1, PT, R25, R26, RZ, P1, !PT ;  /* 0x0000001a19ff7210 */ /* 0x000fc60000f3e4ff */
[----:B------:R-:W-:Y:S01]  /*1bd0*/  IMAD.WIDE.U32.X R28, P3, R38, 0x2f92eb5c, R28, P3 ;  /* 0x2f92eb5c261c7825 */ /* 0x000fe2000186041c */
[----:B------:R-:W-:-:S03]  /*1be0*/  P2R R26, PR, RZ, 0x2 ;  /* 0x00000002ff1a7803 */ /* 0x000fc60000000000 */
[----:B------:R-:W-:-:S04]  /*1bf0*/  IMAD.WIDE.U32.X R30, P4, R38, -0x26bef053, R30, P4 ;  /* 0xd9410fad261e7825 */ /* 0x000fc8000208041e */
[----:B------:R-:W-:-:S04]  /*1c00*/  IMAD.WIDE.U32.X R20, P5, R40, -0x26bef053, R20, P5 ;  /* 0xd9410fad28147825 */ /* 0x000fc800028a0414 */
[----:B------:R-:W-:-:S04]  /*1c10*/  IMAD.WIDE.U32.X R24, R39, 0x2f92eb5c, RZ, P3 ;  /* 0x2f92eb5c27187825 */ /* 0x000fc800018e04ff */
[----:B------:R-:W-:Y:S01]  /*1c20*/  IMAD.WIDE.U32.X R22, P2, R40, -0x3e07dc4c, R22, P2 ;  /* 0xc1f823b428167825 */ /* 0x000fe20001040416 */
[----:B------:R-:W-:-:S03]  /*1c30*/  IADD3.X R25, PT, PT, RZ, R25, RZ, P0, !PT ;  /* 0x00000019ff197210 */ /* 0x000fc600007fe4ff */
        /* <DEDUP_REMOVED lines=28> */
[----:B------:R-:W-:Y:S01]  /*1e00*/  IMAD.WIDE.U32.X R32, P2, R11, 0xe2d772d, R32, P2 ;  /* 0x0e2d772d0b207825 */ /* 0x000fe20001040420 */
[----:B------:R-:W-:-:S03]  /*1e10*/  SHF.L.U32.HI R41, R41, 0x1, R28 ;  /* 0x0000000129297819 */ /* 0x000fc6000001061c */
[----:B------:R-:W-:-:S04]  /*1e20*/  IMAD.WIDE.U32.X R20, R39, 0xe2d772d, RZ, P0 ;  /* 0x0e2d772d27147825 */ /* 0x000fc800000e04ff */
[----:B------:R-:W-:Y:S01]  /*1e30*/  IMAD.WIDE.U32.X R34, P4, R37, 0x7fb78ddf, R34, P4 ;  /* 0x7fb78ddf25227825 */ /* 0x000fe20002080422 */
[----:B------:R-:W-:Y:S02]  /*1e40*/  IADD3.X R27, PT, PT, RZ, R21, RZ, P2, !PT ;  /* 0x00000015ff1b7210 */ /* 0x000fe400017fe4ff */
[----:B------:R-:W-:Y:S01]  /*1e50*/  MOV R26, R20 ;  /* 0x00000014001a7202 */ /* 0x000fe20000000f00 */
[----:B------:R-:W-:-:S04]  /*1e60*/  IMAD.WIDE.U32.X R24, P3, R40, -0x72abdac5, R24, P3 ;  /* 0x8d54253b28187825 */ /* 0x000fc80001860418 */
[----:B------:R-:W-:Y:S01]  /*1e70*/  IMAD.WIDE.U32.X R22, P5, R38, 0x7fb78ddf, R32, P5 ;  /* 0x7fb78ddf26167825 */ /* 0x000fe200028a0420 */
[----:B------:R-:W-:-:S03]  /*1e80*/  IADD3.X R31, P1, PT, R31, R24, RZ, P1, !PT ;  /* 0x000000181f1f7210 */ /* 0x000fc60000f3e4ff */
[----:B------:R-:W-:Y:S01]  /*1e90*/  IMAD.WIDE.U32.X R34, P6, R8, -0x72abdac5, R34, P6 ;  /* 0x8d54253b08227825 */ /* 0x000fe200030c0422 */
[----:B------:R-:W-:-:S03]  /*1ea0*/  SHF.L.U32.HI R8, R28, 0x1, R31 ;  /* 0x000000011c087819 */ /* 0x000fc6000001061f */
[----:B------:R-:W-:Y:S01]  /*1eb0*/  IMAD.WIDE.U32.X R20, R39, 0x7fb78ddf, RZ, P5 ;  /* 0x7fb78ddf27147825 */ /* 0x000fe200028e04ff */
[----:B------:R-:W-:-:S03]  /*1ec0*/  IADD3.X R24, P1, PT, R34, R25, RZ, P1, !PT ;  /* 0x0000001922187210 */ /* 0x000fc60000f3e4ff */
[----:B------:R-:W-:-:S04]  /*1ed0*/  IMAD.WIDE.U32.X R26, P4, R11, 0x7fb78ddf, R26, P4 ;  /* 0x7fb78ddf0b1a7825 */ /* 0x000fc8000208041a */
[----:B------:R-:W-:Y:S01]  /*1ee0*/  IMAD.WIDE.U32.X R22, P3, R37, -0x72abdac5, R22, P3 ;  /* 0x8d54253b25167825 */ /* 0x000fe20001860416 */
[----:B------:R-:W-:-:S03]  /*1ef0*/  IADD3.X R21, PT, PT, RZ, R21, RZ, P4, !PT ;  /* 0x00000015ff157210 */ /* 0x000fc600027fe4ff */
[----:B------:R-:W-:Y:S01]  /*1f00*/  IMAD.WIDE.U32.X R26, P6, R38, -0x72abdac5, R26, P6 ;  /* 0x8d54253b261a7825 */ /* 0x000fe200030c041a */
[----:B------:R-:W-:-:S03]  /*1f10*/  IADD3.X R35, P1, PT, R35, R22, RZ, P1, !PT ;  /* 0x0000001623237210 */ /* 0x000fc60000f3e4ff */
[----:B------:R-:W-:Y:S02]  /*1f20*/  IMAD R22, R12, R9, RZ ;  /* 0x000000090c167224 */ /* 0x000fe400078e02ff */
[----:B------:R-:W-:Y:S02]  /*1f30*/  HFMA2 R9, -RZ, RZ, 0, 0 ;  /* 0x00000000ff097431 */ /* 0x000fe400000001ff */
[----:B------:R-:W-:Y:S01]  /*1f40*/  IMAD.WIDE.U32.X R20, P3, R11, -0x72abdac5, R20, P3 ;  /* 0x8d54253b0b147825 */ /* 0x000fe20001860414 */
[----:B------:R-:W-:Y:S02]  /*1f50*/  IADD3.X R34, P1, PT, R26, R23, RZ, P1, !PT ;  /* 0x000000171a227210 */ /* 0x000fe40000f3e4ff */
[----:B------:R-:W-:Y:S01]  /*1f60*/  IADD3 R37, P0, PT, R22, -R41, RZ ;  /* 0x8000002916257210 */ /* 0x000fe20007f1e0ff */
[----:B------:R-:W-:Y:S01]  /*1f70*/  IMAD.WIDE.U32.X R32, R39, -0x72abdac5, RZ, P6 ;  /* 0x8d54253b27207825 */ /* 0x000fe200030e04ff */
[----:B------:R-:W-:-:S03]  /*1f80*/  IADD3.X R47, P4, PT, R27, R20, RZ, P1, !PT ;  /* 0x000000141b2f7210 */ /* 0x000fc60000f9e4ff */
[----:B------:R-:W-:Y:S01]  /*1f90*/  HFMA2 R39, -RZ, RZ, 0, 0 ;  /* 0x00000000ff277431 */ /* 0x000fe200000001ff */
[----:B------:R-:W-:Y:S02]  /*1fa0*/  SHF.L.U32.HI R38, R24, 0x1, R35 ;  /* 0x0000000118267819 */ /* 0x000fe40000010623 */
[----:B------:R-:W-:Y:S01]  /*1fb0*/  SHF.L.U32.HI R42, R35, 0x1, R34 ;  /* 0x00000001232a7819 */ /* 0x000fe20000010622 */
[----:B------:R-:W-:Y:S01]  /*1fc0*/  HFMA2 R35, -RZ, RZ, 0, 0 ;  /* 0x00000000ff237431 */ /* 0x000fe200000001ff */
[----:B------:R-:W-:Y:S01]  /*1fd0*/  SHF.L.U32.HI R22, R31, 0x1, R24 ;  /* 0x000000011f167819 */ /* 0x000fe20000010618 */
[----:B------:R-:W-:Y:S01]  /*1fe0*/  IMAD.HI.U32 R29, P2, R41, -0x1, R8 ;  /* 0xffffffff291d7827 */ /* 0x000fe20007840008 */
[----:B------:R-:W-:Y:S02]  /*1ff0*/  IADD3.X R20, P5, PT, R32, R21, RZ, P4, !PT ;  /* 0x0000001520147210 */ /* 0x000fe400027be4ff */
[----:B------:R-:W-:Y:S02]  /*2000*/  MOV R23, RZ ;  /* 0x000000ff00177202 */ /* 0x000fe40000000f00 */
[----:B------:R-:W-:Y:S01]  /*2010*/  IADD3.X R33, PT, PT, RZ, RZ, R33, P5, P3 ;  /* 0x000000ffff217210 */ /* 0x000fe20002fe6421 */
[----:B------:R-:W-:Y:S01]  /*2020*/  IMAD.WIDE.U32.X R26, P5, R22, -0x1, R38, P2 ;  /* 0xffffffff161a7825 */ /* 0x000fe200010a0426 */
[----:B------:R-:W-:-:S02]  /*2030*/  SHF.L.U32.HI R34, R34, 0x1, R47 ;  /* 0x0000000122227819 */ /* 0x000fc4000001062f */
[C---:B------:R-:W-:Y:S01]  /*2040*/  IADD3 R24, PT, PT, -R8.reuse, R22, RZ ;  /* 0x0000001608187210 */ /* 0x040fe20007ffe1ff */
[----:B------:R-:W-:Y:S01]  /*2050*/  IMAD.HI.U32 R25, P4, R8, -0x1, R22 ;  /* 0xffffffff08197827 */ /* 0x000fe20007880016 */
[----:B------:R-:W-:Y:S02]  /*2060*/  SHF.L.U32.HI R46, R47, 0x1, R20 ;  /* 0x000000012f2e7819 */ /* 0x000fe40000010614 */
[----:B------:R-:W-:Y:S01]  /*2070*/  SHF.L.U32.HI R48, R20, 0x1, R33 ;  /* 0x0000000114307819 */ /* 0x000fe20000010621 */
[----:B------:R-:W-:Y:S01]  /*2080*/  IMAD.WIDE.U32.X R20, P4, R38, -0x1, R42, P4 ;  /* 0xffffffff26147825 */ /* 0x000fe2000208042a */
[----:B------:R-:W-:Y:S02]  /*2090*/  MOV R47, RZ ;  /* 0x000000ff002f7202 */ /* 0x000fe40000000f00 */
[----:B------:R-:W-:Y:S01]  /*20a0*/  IADD3 R9, PT, PT, -R41, R8, RZ ;  /* 0x0000000829097210 */ /* 0x000fe20007ffe1ff */
[----:B------:R-:W-:-:S03]  /*20b0*/  IMAD.WIDE.U32.X R32, P5, R42, -0x1, R34, P5 ;  /* 0xffffffff2a207825 */ /* 0x000fc600028a0422 */
[-C--:B------:R-:W-:Y:S01]  /*20c0*/  IADD3 RZ, P1, PT, RZ, R9.reuse, RZ ;  /* 0x00000009ffff7210 */ /* 0x080fe20007f3e0ff */
[----:B------:R-:W-:Y:S01]  /*20d0*/  IMAD.WIDE.U32 R24, P2, R41, -0x1a402, R24 ;  /* 0xfffe5bfe29187825 */ /* 0x000fe20007840018 */
[----:B------:R-:W-:-:S03]  /*20e0*/  IADD3.X R9, P0, PT, R36, ~R9, RZ, P0, !PT ;  /* 0x8000000924097210 */ /* 0x000fc6000071e4ff */
        /* <DEDUP_REMOVED lines=28> */
[----:B------:R-:W-:Y:S01]  /*22b0*/  IMAD.WIDE.U32 R28, P4, R8, 0x3339d808, R28 ;  /* 0x3339d808081c7825 */ /* 0x000fe2000788001c */
[----:B------:R-:W-:Y:S02]  /*22c0*/  IADD3.X R27, P0, PT, R27, R20, RZ, P3, !PT ;  /* 0x000000141b1b7210 */ /* 0x000fe40001f1e4ff */
[----:B------:R-:W-:Y:S01]  /*22d0*/  IADD3.X R25, P2, PT, R10, 0x1a401, RZ, P2, !PT ;  /* 0x0001a4010a197810 */ /* 0x000fe2000175e4ff */
[----:B------:R-:W-:Y:S01]  /*22e0*/  IMAD.WIDE.U32 R30, R8, 0x299d7d48, R30 ;  /* 0x299d7d48081e7825 */ /* 0x000fe200078e001e */
[----:B------:R-:W-:-:S02]  /*22f0*/  IADD3.X R20, P1, PT, R4, ~R27, RZ, P1, !PT ;  /* 0x8000001b04147210 */ /* 0x000fc40000f3e4ff */
[----:B------:R-:W-:Y:S01]  /*2300*/  IADD3.X R26, P0, PT, R21, R32, RZ, P0, !PT ;  /* 0x00000020151a7210 */ /* 0x000fe2000071e4ff */
[----:B------:R-:W-:Y:S01]  /*2310*/  IMAD.X R43, R38, 0x3339d808, R43, P4 ;  /* 0x3339d808262b7824 */ /* 0x000fe200020e062b */
[----:B------:R-:W-:Y:S01]  /*2320*/  IADD3.X R4, P2, PT, R11, -0x53bda403, RZ, P2, !PT ;  /* 0xac425bfd0b047810 */ /* 0x000fe2000175e4ff */
[----:B------:R-:W-:Y:S01]  /*2330*/  IMAD.WIDE.U32 R28, P3, R41, 0x299d7d48, R28 ;  /* 0x299d7d48291c7825 */ /* 0x000fe2000786001c */
[----:B------:R-:W-:Y:S02]  /*2340*/  IADD3.X R21, P1, PT, R5, ~R26, RZ, P1, !PT ;  /* 0x8000001a05157210 */ /* 0x000fe40000f3e4ff */
[----:B------:R-:W-:Y:S01]  /*2350*/  IADD3.X R5, P2, PT, R20, -0x9a1d806, RZ, P2, !PT ;  /* 0xf65e27fa14057810 */ /* 0x000fe2000175e4ff */
[----:B------:R-:W-:Y:S01]  /*2360*/  IMAD.X R43, R22, 0x299d7d48, R43, P3 ;  /* 0x299d7d48162b7824 */ /* 0x000fe200018e062b */
[----:B------:R-:W-:Y:S01]  /*2370*/  IADD3.X R33, P0, PT, R33, R28, RZ, P0, !PT ;  /* 0x0000001c21217210 */ /* 0x000fe2000071e4ff */
[----:B------:R-:W-:-:S03]  /*2380*/  IMAD.WIDE.U32 R30, R41, 0x73eda753, R30 ;  /* 0x73eda753291e7825 */ /* 0x000fc600078e001e */
[----:B------:R-:W-:Y:S01]  /*2390*/  IADD3.X R22, P1, PT, R2, ~R33, RZ, P1, !PT ;  /* 0x8000002102167210 */ /* 0x000fe20000f3e4ff */
[----:B------:R-:W-:Y:S01]  /*23a0*/  IMAD R43, R8, 0x73eda753, R43 ;  /* 0x73eda753082b7824 */ /* 0x000fe200078e022b */
[----:B------:R-:W-:Y:S02]  /*23b0*/  IADD3.X R23, P0, PT, R29, R30, RZ, P0, !PT ;  /* 0x0000001e1d177210 */ /* 0x000fe4000071e4ff */
[----:B------:R-:W-:Y:S02]  /*23c0*/  IADD3.X R2, P2, PT, R21, -0x3339d809, RZ, P2, !PT ;  /* 0xccc627f715027810 */ /* 0x000fe4000175e4ff */
[----:B------:R-:W-:Y:S02]  /*23d0*/  IADD3.X R30, PT, PT, R43, R31, RZ, P0, !PT ;  /* 0x0000001f2b1e7210 */ /* 0x000fe400007fe4ff */
[----:B------:R-:W-:Y:S02]  /*23e0*/  IADD3.X R23, P1, PT, R6, ~R23, RZ, P1, !PT ;  /* 0x8000001706177210 */ /* 0x000fe40000f3e4ff */
[----:B------:R-:W-:-:S02]  /*23f0*/  IADD3.X R6, P2, PT, R22, -0x299d7d49, RZ, P2, !PT ;  /* 0xd66282b716067810 */ /* 0x000fc4000175e4ff */
[----:B------:R-:W-:Y:S02]  /*2400*/  IADD3.X R30, PT, PT, R3, ~R30, RZ, P1, !PT ;  /* 0x8000001e031e7210 */ /* 0x000fe40000ffe4ff */
        /* <DEDUP_REMOVED lines=30> */
.L_x_4:
[----:B------:R-:W-:Y:S05]  /*25f0*/  BSYNC.RECONVERGENT B0 ;  /* 0x0000000000007941 */ /* 0x000fea0003800200 */
.L_x_3:
[----:B------:R-:W-:Y:S01]  /*2600*/  UIADD3 UR4, UPT, UPT, UR4, 0x2, URZ ;  /* 0x0000000204047890 */ /* 0x000fe2000fffe0ff */
[----:B------:R-:W-:Y:S11]  /*2610*/  BRA `(.L_x_5) ;  /* 0xffffffd800d47947 */ /* 0x000ff6000383ffff */
.L_x_2:
[----:B------:R-:W-:-:S04]  /*2620*/  IMAD.WIDE.U32 R32, R8, R12, RZ ;  /* 0x0000000c08207225 */ /* 0x000fc800078e00ff */
[----:B------:R-:W-:Y:S01]  /*2630*/  HFMA2 R28, -RZ, RZ, 0, 0 ;  /* 0x00000000ff1c7431 */ /* 0x000fe200000001ff */
[----:B------:R-:W-:Y:S01]  /*2640*/  BSSY.RECONVERGENT B0, `(.L_x_6) ;  /* 0x0000120000007945 */ /* 0x000fe20003800200 */
        /* <DEDUP_REMOVED lines=11> */
[----:B------:R-:W-:-:S04]  /*2700*/  IMAD.WIDE.U32.X R34, P1, R13, R22, R34, P1 ;  /* 0x000000160d227225 */ /* 0x000fc80000820422 */
[----:B------:R-:W-:-:S04]  /*2710*/  IMAD.WIDE.U32.X R10, P0, R13, R24, R10, P0 ;  /* 0x000000180d0a7225 */ /* 0x000fc8000000040a */
[----:B------:R-:W-:-:S04]  /*2720*/  IMAD.WIDE.U32.X R30, P1, R13, R23, R30, P1 ;  /* 0x000000170d1e7225 */ /* 0x000fc8000082041e */
[----:B------:R-:W-:-:S04]  /*2730*/  IMAD.WIDE.U32.X R26, R13, R20, RZ, P0 ;  /* 0x000000140d1a7225 */ /* 0x000fc800000e04ff */
[----:B------:R-:W-:Y:S01]  /*2740*/  IMAD.WIDE.U32 R4, P2, R14, R9, R4 ;  /* 0x000000090e047225 */ /* 0x000fe20007840004 */
[----:B------:R-:W-:-:S03]  /*2750*/  IADD3.X R27, PT, PT, RZ, R27, RZ, P1, !PT ;  /* 0x0000001bff1b7210 */ /* 0x000fc60000ffe4ff */
[----:B------:R-:W-:-:S04]  /*2760*/  IMAD.WIDE.U32 R36, P0, R14, R8, R36 ;  /* 0x000000080e247225 */ /* 0x000fc80007800024 */
[----:B------:R-:W-:-:S04]  /*2770*/  IMAD.WIDE.U32.X R6, P2, R14, R3, R6, P2 ;  /* 0x000000030e067225 */ /* 0x000fc80001040406 */
[----:B------:R-:W-:-:S04]  /*2780*/  IMAD.WIDE.U32.X R34, P1, R14, R21, R34, P0 ;  /* 0x000000150e227225 */ /* 0x000fc80000020422 */
[----:B------:R-:W-:-:S04]  /*2790*/  IMAD.WIDE.U32 R36, P5, R15, R9, R36 ;  /* 0x000000090f247225 */ /* 0x000fc800078a0024 */
[----:B------:R-:W-:-:S04]  /*27a0*/  IMAD.WIDE.U32.X R10, P4, R14, R22, R10, P2 ;  /* 0x000000160e0a7225 */ /* 0x000fc8000108040a */
[----:B------:R-:W-:-:S04]  /*27b0*/  IMAD.WIDE.U32.X R30, P3, R14, R24, R30, P1 ;  /* 0x000000180e1e7225 */ /* 0x000fc8000086041e */
[----:B------:R-:W-:-:S04]  /*27c0*/  IMAD.HI.U32 R2, P0, R12, R9, R28 ;  /* 0x000000090c027227 */ /* 0x000fc8000780001c */
[----:B------:R-:W-:-:S04]  /*27d0*/  IMAD.WIDE.U32 R6, P2, R15, R8, R6 ;  /* 0x000000080f067225 */ /* 0x000fc80007840006 */
[----:B------:R-:W-:-:S04]  /*27e0*/  IMAD.WIDE.U32.X R34, P5, R15, R3, R34, P5 ;  /* 0x000000030f227225 */ /* 0x000fc800028a0422 */
[----:B------:R-:W-:-:S04]  /*27f0*/  IMAD.WIDE.U32.X R26, P1, R14, R23, R26, P4 ;  /* 0x000000170e1a7225 */ /* 0x000fc8000202041a */
[----:B------:R-:W-:Y:S01]  /*2800*/  IMAD.WIDE.U32.X R28, R14, R20, RZ, P3 ;  /* 0x000000140e1c7225 */ /* 0x000fe200018e04ff */
[----:B------:R-:W-:-:S03]  /*2810*/  IADD3.X R4, P3, PT, R33, R4, RZ, P0, !PT ;  /* 0x0000000421047210 */ /* 0x000fc6000077e4ff */
[----:B------:R-:W-:Y:S01]  /*2820*/  IMAD.WIDE.U32.X R10, P2, R15, R21, R10, P2 ;  /* 0x000000150f0a7225 */ /* 0x000fe2000104040a */
[----:B------:R-:W-:Y:S02]  /*2830*/  IADD3.X R29, PT, PT, RZ, R29, RZ, P1, !PT ;  /* 0x0000001dff1d7210 */ /* 0x000fe40000ffe4ff */
[----:B------:R-:W-:Y:S01]  /*2840*/  IADD3.X R5, P1, PT, R5, R36, RZ, P3, !PT ;  /* 0x0000002405057210 */ /* 0x000fe20001f3e4ff */
[----:B------:R-:W-:-:S04]  /*2850*/  IMAD.WIDE.U32.X R30, P0, R15, R22, R30, P5 ;  /* 0x000000160f1e7225 */ /* 0x000fc8000280041e */
[----:B------:R-:W-:-:S04]  /*2860*/  IMAD.WIDE.U32 R6, P4, R16, R9, R6 ;  /* 0x0000000910067225 */ /* 0x000fc80007880006 */
[----:B------:R-:W-:Y:S01]  /*2870*/  IMAD.WIDE.U32 R34, P6, R16, R8, R34 ;  /* 0x0000000810227225 */ /* 0x000fe200078c0022 */
[----:B------:R-:W-:-:S03]  /*2880*/  IADD3.X R6, P1, PT, R37, R6, RZ, P1, !PT ;  /* 0x0000000625067210 */ /* 0x000fc60000f3e4ff */
[----:B------:R-:W-:-:S04]  /*2890*/  IMAD.WIDE.U32.X R26, P2, R15, R24, R26, P2 ;  /* 0x000000180f1a7225 */ /* 0x000fc8000104041a */
[----:B------:R-:W-:-:S04]  /*28a0*/  IMAD.WIDE.U32.X R10, P4, R16, R3, R10, P4 ;  /* 0x00000003100a7225 */ /* 0x000fc8000208040a */
[----:B------:R-:W-:-:S04]  /*28b0*/  IMAD.WIDE.U32.X R30, P6, R16, R21, R30, P6 ;  /* 0x00000015101e7225 */ /* 0x000fc800030c041e */
[----:B------:R-:W-:-:S04]  /*28c0*/  IMAD.WIDE.U32.X R28, P0, R15, R23, R28, P0 ;  /* 0x000000170f1c7225 */ /* 0x000fc8000000041c */
[----:B------:R-:W-:-:S04]  /*28d0*/  IMAD.WIDE.U32.X R32, R15, R20, RZ, P2 ;  /* 0x000000140f207225 */ /* 0x000fc800010e04ff */
[----:B------:R-:W-:Y:S01]  /*28e0*/  IMAD.WIDE.U32 R34, P5, R17, R9, R34 ;  /* 0x0000000911227225 */ /* 0x000fe200078a0022 */
[----:B------:R-:W-:-:S03]  /*28f0*/  IADD3.X R33, PT, PT, RZ, R33, RZ, P0, !PT ;  /* 0x00000021ff217210 */ /* 0x000fc600007fe4ff */
[----:B------:R-:W-:Y:S01]  /*2900*/  IMAD.WIDE.U32.X R26, P4, R16, R22, R26, P4 ;  /* 0x00000016101a7225 */ /* 0x000fe2000208041a */
[----:B------:R-:W-:-:S03]  /*2910*/  IADD3.X R7, P1, PT, R7, R34, RZ, P1, !PT ;  /* 0x0000002207077210 */ /* 0x000fc60000f3e4ff */
[----:B------:R-:W-:-:S04]  /*2920*/  IMAD.WIDE.U32 R10, P2, R17, R8, R10 ;  /* 0x00000008110a7225 */ /* 0x000fc8000784000a */
[----:B------:R-:W-:-:S04]  /*2930*/  IMAD.WIDE.U32.X R14, P5, R17, R3, R30, P5 ;  /* 0x00000003110e7225 */ /* 0x000fc800028a041e */
[----:B------:R-:W-:-:S04]  /*2940*/  IMAD.WIDE.U32.X R28, P6, R16, R24, R28, P6 ;  /* 0x00000018101c7225 */ /* 0x000fc800030c041c */
[----:B------:R-:W-:-:S04]  /*2950*/  IMAD.WIDE.U32.X R26, P0, R17, R21, R26, P2 ;  /* 0x00000015111a7225 */ /* 0x000fc8000100041a */
[----:B------:R-:W-:-:S04]  /*2960*/  IMAD.WIDE.U32.X R32, P4, R16, R23, R32, P4 ;  /* 0x0000001710207225 */ /* 0x000fc80002080420 */
[----:B------:R-:W-:-:S04]  /*2970*/  IMAD.WIDE.U32.X R30, R16, R20, RZ, P6 ;  /* 0x00000014101e7225 */ /* 0x000fc800030e04ff */
[----:B------:R-:W-:Y:S01]  /*2980*/  IMAD.WIDE.U32 R10, P3, R18, R9, R10 ;  /* 0x00000009120a7225 */ /* 0x000fe2000786000a */
[----:B------:R-:W-:-:S03]  /*2990*/  IADD3.X R31, PT, PT, RZ, R31, RZ, P4, !PT ;  /* 0x0000001fff1f7210 */ /* 0x000fc600027fe4ff */
[----:B------:R-:W-:Y:S01]  /*29a0*/  IMAD.WIDE.U32 R14, P2, R18, R8, R14 ;  /* 0x00000008120e7225 */ /* 0x000fe2000784000e */
[----:B------:R-:W-:-:S03]  /*29b0*/  IADD3.X R10, P1, PT, R35, R10, RZ, P1, !PT ;  /* 0x0000000a230a7210 */ /* 0x000fc60000f3e4ff */
[----:B------:R-:W-:-:S04]  /*29c0*/  IMAD.WIDE.U32.X R28, P5, R17, R22, R28, P5 ;  /* 0x00000016111c7225 */ /* 0x000fc800028a041c */
[----:B------:R-:W-:-:S04]  /*29d0*/  IMAD.WIDE.U32.X R26, P3, R18, R3, R26, P3 ;  /* 0x00000003121a7225 */ /* 0x000fc8000186041a */
[----:B------:R-:W-:-:S04]  /*29e0*/  IMAD.WIDE.U32 R14, P6, R19, R9, R14 ;  /* 0x00000009130e7225 */ /* 0x000fc800078c000e */
[----:B------:R-:W-:-:S04]  /*29f0*/  IMAD.WIDE.U32.X R32, P0, R17, R24, R32, P0 ;  /* 0x0000001811207225 */ /* 0x000fc80000000420 */
[----:B------:R-:W-:-:S04]  /*2a00*/  IMAD.WIDE.U32.X R28, P2, R18, R21, R28, P2 ;  /* 0x00000015121c7225 */ /* 0x000fc8000104041c */
[----:B------:R-:W-:-:S04]  /*2a10*/  IMAD.WIDE.U32.X R30, P5, R17, R23, R30, P5 ;  /* 0x00000017111e7225 */ /* 0x000fc800028a041e */
[----:B------:R-:W-:Y:S01]  /*2a20*/  IMAD.WIDE.U32 R26, P4, R19, R8, R26 ;  /* 0x00000008131a7225 */ /* 0x000fe2000788001a */
[----:B------:R-:W-:-:S03]  /*2a30*/  IADD3.X R8, P1, PT, R11, R14, RZ, P1, !PT ;  /* 0x0000000e0b087210 */ /* 0x000fc60000f3e4ff */
[----:B------:R-:W-:Y:S01]  /*2a40*/  IMAD.WIDE.U32.X R16, R17, R20, RZ, P0 ;  /* 0x0000001411107225 */ /* 0x000fe200000e04ff */
[----:B------:R-:W-:-:S03]  /*2a50*/  IADD3.X R11, P1, PT, R26, R15, RZ, P1, !PT ;  /* 0x0000000f1a0b7210 */ /* 0x000fc60000f3e4ff */
[----:B------:R-:W-:Y:S01]  /*2a60*/  IMAD.WIDE.U32.X R32, P3, R18, R22, R32, P3 ;  /* 0x0000001612207225 */ /* 0x000fe20001860420 */
[----:B------:R-:W-:Y:S02]  /*2a70*/  IADD3.X R17, PT, PT, RZ, R17, RZ, P5, !PT ;  /* 0x00000011ff117210 */ /* 0x000fe40002ffe4ff */
[----:B------:R-:W-:Y:S01]  /*2a80*/  SHF.L.U32.HI R13, R8, 0x1, R11 ;  /* 0x00000001080d7819 */ /* 0x000fe2000001060b */
[----:B------:R-:W-:-:S04]  /*2a90*/  IMAD.WIDE.U32.X R28, P6, R19, R3, R28, P6 ;  /* 0x00000003131c7225 */ /* 0x000fc800030c041c */
[----:B------:R-:W-:Y:S01]  /*2aa0*/  IMAD.WIDE.U32.X R30, P2, R18, R24, R30, P2 ;  /* 0x00000018121e7225 */ /* 0x000fe2000104041e */
[----:B------:R-:W-:-:S03]  /*2ab0*/  IADD3.X R26, P1, PT, R27, R28, RZ, P1, !PT ;  /* 0x0000001c1b1a7210 */ /* 0x000fc60000f3e4ff */
[----:B------:R-:W-:Y:S01]  /*2ac0*/  IMAD.WIDE.U32.X R32, P4, R19, R21, R32, P4 ;  /* 0x0000001513207225 */ /* 0x000fe20002080420 */
[----:B------:R-:W-:-:S03]  /*2ad0*/  SHF.L.U32.HI R39, R11, 0x1, R26 ;  /* 0x000000010b277819 */ /* 0x000fc6000001061a */
[----:B------:R-:W-:Y:S01]  /*2ae0*/  IMAD.WIDE.U32.X R16, P3, R18, R23, R16, P3 ;  /* 0x0000001712107225 */ /* 0x000fe20001860410 */
[----:B------:R-:W-:-:S03]  /*2af0*/  IADD3.X R3, P1, PT, R32, R29, RZ, P1, !PT ;  /* 0x0000001d20037210 */ /* 0x000fc60000f3e4ff */
[----:B------:R-:W-:Y:S01]  /*2b00*/  IMAD.WIDE.U32.X R14, R18, R20, RZ, P2 ;  /* 0x00000014120e7225 */ /* 0x000fe200010e04ff */
[----:B------:R-:W-:-:S03]  /*2b10*/  SHF.L.U32.HI R37, R26, 0x1, R3 ;  /* 0x000000011a257819 */ /* 0x000fc60000010603 */
[----:B------:R-:W-:Y:S01]  /*2b20*/  IMAD.WIDE.U32.X R30, P6, R19, R22, R30, P6 ;  /* 0x00000016131e7225 */ /* 0x000fe200030c041e */
[----:B------:R-:W-:-:S03]  /*2b30*/  IADD3.X R15, PT, PT, RZ, R15, RZ, P3, !PT ;  /* 0x0000000fff0f7210 */ /* 0x000fc60001ffe4ff */
[----:B------:R-:W-:Y:S01]  /*2b40*/  IMAD.WIDE.U32.X R16, P4, R19, R24, R16, P4 ;  /* 0x0000001813107225 */ /* 0x000fe20002080410 */
[----:B------:R-:W-:-:S03]  /*2b50*/  IADD3.X R32, P1, PT, R33, R30, RZ, P1, !PT ;  /* 0x0000001e21207210 */ /* 0x000fc60000f3e4ff */
[----:B------:R-:W-:Y:S02]  /*2b60*/  HFMA2 R24, -RZ, RZ, 0, 0 ;  /* 0x00000000ff187431 */ /* 0x000fe400000001ff */
[----:B------:R-:W-:Y:S01]  /*2b70*/  IMAD.WIDE.U32.X R14, P6, R19, R23, R14, P6 ;  /* 0x00000017130e7225 */ /* 0x000fe200030c040e */
[----:B------:R-:W-:Y:S02]  /*2b80*/  IADD3.X R31, P1, PT, R16, R31, RZ, P1, !PT ;  /* 0x0000001f101f7210 */ /* 0x000fe40000f3e4ff */
[----:B------:R-:W-:Y:S01]  /*2b90*/  SHF.L.U32.HI R3, R3, 0x1, R32 ;  /* 0x0000000103037819 */ /* 0x000fe20000010620 */
[----:B------:R-:W-:Y:S01]  /*2ba0*/  IMAD.WIDE.U32.X R20, R19, R20, RZ, P4 ;  /* 0x0000001413147225 */ /* 0x000fe200020e04ff */
[----:B------:R-:W-:Y:S02]  /*2bb0*/  IADD3.X R16, P1, PT, R17, R14, RZ, P1, !PT ;  /* 0x0000000e11107210 */ /* 0x000fe40000f3e4ff */
[----:B------:R-:W-:Y:S01]  /*2bc0*/  SHF.L.U32.HI R33, R32, 0x1, R31 ;  /* 0x0000000120217819 */ /* 0x000fe2000001061f */
[----:B------:R-:W-:Y:S01]  /*2bd0*/  IMAD.WIDE.U32 R40, R39, -0x7cfca71c, RZ ;  /* 0x830358e427287825 */ /* 0x000fe200078e00ff */
[----:B------:R-:W-:-:S02]  /*2be0*/  IADD3.X R17, P1, PT, R20, R15, RZ, P1, !PT ;  /* 0x0000000f14117210 */ /* 0x000fc40000f3e4ff */
[----:B------:R-:W-:Y:S01]  /*2bf0*/  SHF.L.U32.HI R31, R31, 0x1, R16 ;  /* 0x000000011f1f7819 */ /* 0x000fe20000010610 */
[----:B------:R-:W-:Y:S01]  /*2c00*/  IMAD.WIDE.U32 R14, R37, -0x7cfca71c, RZ ;  /* 0x830358e4250e7825 */ /* 0x000fe200078e00ff */
[----:B------:R-:W-:Y:S02]  /*2c10*/  IADD3.X R30, PT, PT, RZ, RZ, R21, P1, P6 ;  /* 0x000000ffff1e7210 */ /* 0x000fe40000fec415 */
[----:B------:R-:W-:Y:S01]  /*2c20*/  SHF.L.U32.HI R35, R16, 0x1, R17 ;  /* 0x0000000110237819 */ /* 0x000fe20000010611 */
[----:B------:R-:W-:Y:S01]  /*2c30*/  IMAD.WIDE.U32 R20, R33, -0x7cfca71c, RZ ;  /* 0x830358e421147825 */ /* 0x000fe200078e00ff */
[----:B------:R-:W-:-:S03]  /*2c40*/  SHF.L.U32.HI R30, R17, 0x1, R30 ;  /* 0x00000001111e7819 */ /* 0x000fc6000001061e */
        /* <DEDUP_REMOVED lines=11> */
[----:B------:R-:W-:-:S04]  /*2d00*/  IMAD.WIDE.U32 R14, P3, R13, 0x2f92eb5c, R14 ;  /* 0x2f92eb5c0d0e7825 */ /* 0x000fc8000786000e */
[----:B------:R-:W-:-:S04]  /*2d10*/  IMAD.WIDE.U32 R16, P2, R39, 0x2f92eb5c, R16 ;  /* 0x2f92eb5c27107825 */ /* 0x000fc80007840010 */
[----:B------:R-:W-:-:S04]  /*2d20*/  IMAD.WIDE.U32.X R28, P1, R35, 0x509cde80, R28, P1 ;  /* 0x509cde80231c7825 */ /* 0x000fc8000082041c */
[----:B------:R-:W-:-:S04]  /*2d30*/  IMAD.WIDE.U32.X R18, R30, 0x509cde80, RZ, P0 ;  /* 0x509cde801e127825 */ /* 0x000fc800000e04ff */
[----:B------:R-:W-:Y:S01]  /*2d40*/  IMAD.HI.U32 RZ, P6, R13, -0x7cfca71c, R24 ;  /* 0x830358e40dff7827 */ /* 0x000fe200078c0018 */
[----:B------:R-:W-:-:S03]  /*2d50*/  IADD3.X R19, PT, PT, RZ, R19, RZ, P1, !PT ;  /* 0x00000013ff137210 */ /* 0x000fc60000ffe4ff */
[----:B------:R-:W-:Y:S01]  /*2d60*/  IMAD.WIDE.U32.X R20, P0, R37, 0x2f92eb5c, R20, P3 ;  /* 0x2f92eb5c25147825 */ /* 0x000fe20001800414 */
[----:B------:R-:W-:-:S03]  /*2d70*/  IADD3.X RZ, P6, PT, R41, R14, RZ, P6, !PT ;  /* 0x0000000e29ff7210 */ /* 0x000fc600037de4ff */
[----:B------:R-:W-:-:S04]  /*2d80*/  IMAD.WIDE.U32.X R24, P2, R3, 0x2f92eb5c, R26, P2 ;  /* 0x2f92eb5c03187825 */ /* 0x000fc8000104041a */
[----:B------:R-:W-:-:S04]  /*2d90*/  IMAD.WIDE.U32 R16, P4, R13, -0x26bef053, R16 ;  /* 0xd9410fad0d107825 */ /* 0x000fc80007880010 */
[----:B------:R-:W-:Y:S01]  /*2da0*/  IMAD.WIDE.U32.X R28, P3, R31, 0x2f92eb5c, R28, P2 ;  /* 0x2f92eb5c1f1c7825 */ /* 0x000fe2000106041c */
[----:B------:R-:W-:-:S03]  /*2db0*/  IADD3.X RZ, P6, PT, R15, R16, RZ, P6, !PT ;  /* 0x000000100fff7210 */ /* 0x000fc600037de4ff */
[----:B------:R-:W-:-:S04]  /*2dc0*/  IMAD.WIDE.U32.X R22, P0, R33, 0x2f92eb5c, R22, P0 ;  /* 0x2f92eb5c21167825 */ /* 0x000fc80000000416 */
[----:B------:R-:W-:-:S04]  /*2dd0*/  IMAD.WIDE.U32 R20, P1, R39, -0x26bef053, R20 ;  /* 0xd9410fad27147825 */ /* 0x000fc80007820014 */
[----:B------:R-:W-:-:S04]  /*2de0*/  IMAD.WIDE.U32.X R24, P2, R37, -0x26bef053, R24, P4 ;  /* 0xd9410fad25187825 */ /* 0x000fc80002040418 */
[----:B------:R-:W-:-:S04]  /*2df0*/  IMAD.WIDE.U32.X R26, R30, 0x2f92eb5c, RZ, P3 ;  /* 0x2f92eb5c1e1a7825 */ /* 0x000fc800018e04ff */
[----:B------:R-:W-:-:S04]  /*2e00*/  IMAD.WIDE.U32.X R18, P4, R35, 0x2f92eb5c, R18, P0 ;  /* 0x2f92eb5c23127825 */ /* 0x000fc80000080412 */
[----:B------:R-:W-:Y:S01]  /*2e10*/  IMAD.WIDE.U32.X R22, P5, R3, -0x26bef053, R22, P1 ;  /* 0xd9410fad03167825 */ /* 0x000fe200008a0416 */
[----:B------:R-:W-:-:S03]  /*2e20*/  IADD3.X R27, PT, PT, RZ, R27, RZ, P4, !PT ;  /* 0x0000001bff1b7210 */ /* 0x000fc600027fe4ff */
[----:B------:R-:W-:-:S04]  /*2e30*/  IMAD.WIDE.U32.X R28, P1, R33, -0x26bef053, R28, P2 ;  /* 0xd9410fad211c7825 */ /* 0x000fc8000102041c */
[----:B------:R-:W-:-:S04]  /*2e40*/  IMAD.WIDE.U32 R20, P0, R13, -0x3e07dc4c, R20 ;  /* 0xc1f823b40d147825 */ /* 0x000fc80007800014 */
[----:B------:R-:W-:Y:S01]  /*2e50*/  IMAD.WIDE.U32 R24, P3, R39, -0x3e07dc4c, R24 ;  /* 0xc1f823b427187825 */ /* 0x000fe20007860018 */
[----:B------:R-:W-:-:S03]  /*2e60*/  IADD3.X RZ, P6, PT, R17, R20, RZ, P6, !PT ;  /* 0x0000001411ff7210 */ /* 0x000fc600037de4ff */
[----:B------:R-:W-:-:S04]  /*2e70*/  IMAD.WIDE.U32.X R18, P2, R31, -0x26bef053, R18, P5 ;  /* 0xd9410fad1f127825 */ /* 0x000fc80002840412 */
[----:B------:R-:W-:-:S04]  /*2e80*/  IMAD.WIDE.U32.X R22, P5, R37, -0x3e07dc4c, R22, P0 ;  /* 0xc1f823b425167825 */ /* 0x000fc800000a0416 */
[----:B------:R-:W-:-:S04]  /*2e90*/  IMAD.WIDE.U32.X R28, P0, R3, -0x3e07dc4c, R28, P3 ;  /* 0xc1f823b4031c7825 */ /* 0x000fc8000180041c */
[----:B------:R-:W-:-:S04]  /*2ea0*/  IMAD.WIDE.U32.X R14, R30, -0x26bef053, RZ, P2 ;  /* 0xd9410fad1e0e7825 */ /* 0x000fc800010e04ff */
[----:B------:R-:W-:-:S04]  /*2eb0*/  IMAD.WIDE.U32.X R26, P1, R35, -0x26bef053, R26, P1 ;  /* 0xd9410fad231a7825 */ /* 0x000fc8000082041a */
[----:B------:R-:W-:Y:S01]  /*2ec0*/  IMAD.WIDE.U32 R24, P4, R13, 0xe2d772d, R24 ;  /* 0x0e2d772d0d187825 */ /* 0x000fe20007880018 */
[----:B------:R-:W-:-:S03]  /*2ed0*/  IADD3.X R15, PT, PT, RZ, R15, RZ, P1, !PT ;  /* 0x0000000fff0f7210 */ /* 0x000fc60000ffe4ff */
[----:B------:R-:W-:Y:S01]  /*2ee0*/  IMAD.WIDE.U32.X R18, P5, R33, -0x3e07dc4c, R18, P5 ;  /* 0xc1f823b421127825 */ /* 0x000fe200028a0412 */
[----:B------:R-:W-:-:S03]  /*2ef0*/  IADD3.X RZ, P6, PT, R21, R24, RZ, P6, !PT ;  /* 0x0000001815ff7210 */ /* 0x000fc600037de4ff */
[----:B------:R-:W-:-:S04]  /*2f00*/  IMAD.WIDE.U32 R22, P3, R39, 0xe2d772d, R22 ;  /* 0x0e2d772d27167825 */ /* 0x000fc80007860016 */
[----:B------:R-:W-:-:S04]  /*2f10*/  IMAD.WIDE.U32.X R28, P4, R37, 0xe2d772d, R28, P4 ;  /* 0x0e2d772d251c7825 */ /* 0x000fc8000208041c */
[----:B------:R-:W-:-:S04]  /*2f20*/  IMAD.WIDE.U32.X R26, P0, R31, -0x3e07dc4c, R26, P0 ;  /* 0xc1f823b41f1a7825 */ /* 0x000fc8000000041a */
[----:B------:R-:W-:-:S04]  /*2f30*/  IMAD.WIDE.U32.X R18, P3, R3, 0xe2d772d, R18, P3 ;  /* 0x0e2d772d03127825 */ /* 0x000fc80001860412 */
[----:B------:R-:W-:-:S04]  /*2f40*/  IMAD.WIDE.U32.X R16, R30, -0x3e07dc4c, RZ, P0 ;  /* 0xc1f823b41e107825 */ /* 0x000fc800000e04ff */
[----:B------:R-:W-:-:S04]  /*2f50*/  IMAD.WIDE.U32.X R14, P5, R35, -0x3e07dc4c, R14, P5 ;  /* 0xc1f823b4230e7825 */ /* 0x000fc800028a040e */
[----:B------:R-:W-:Y:S01]  /*2f60*/  IMAD.WIDE.U32 R22, P1, R13, 0x7fb78ddf, R22 ;  /* 0x7fb78ddf0d167825 */ /* 0x000fe20007820016 */
[----:B------:R-:W-:-:S03]  /*2f70*/  IADD3.X R17, PT, PT, RZ, R17, RZ, P5, !PT ;  /* 0x00000011ff117210 */ /* 0x000fc60002ffe4ff */
[----:B------:R-:W-:Y:S01]  /*2f80*/  IMAD.WIDE.U32 R28, P2, R39, 0x7fb78ddf, R28 ;  /* 0x7fb78ddf271c7825 */ /* 0x000fe2000784001c */
[----:B------:R-:W-:-:S03]  /*2f90*/  IADD3.X RZ, P6, PT, R25, R22, RZ, P6, !PT ;  /* 0x0000001619ff7210 */ /* 0x000fc600037de4ff */
[----:B------:R-:W-:-:S04]  /*2fa0*/  IMAD.WIDE.U32.X R26, P4, R33, 0xe2d772d, R26, P4 ;  /* 0x0e2d772d211a7825 */ /* 0x000fc8000208041a */
[----:B------:R-:W-:-:S04]  /*2fb0*/  IMAD.WIDE.U32.X R18, P1, R37, 0x7fb78ddf, R18, P1 ;  /* 0x7fb78ddf25127825 */ /* 0x000fc80000820412 */
[----:B------:R-:W-:-:S04]  /*2fc0*/  IMAD.WIDE.U32 R28, P0, R13, -0x72abdac5, R28 ;  /* 0x8d54253b0d1c7825 */ /* 0x000fc8000780001c */
[----:B------:R-:W-:Y:S01]  /*2fd0*/  IMAD.WIDE.U32.X R14, P3, R31, 0xe2d772d, R14, P3 ;  /* 0x0e2d772d1f0e7825 */ /* 0x000fe2000186040e */
[----:B------:R-:W-:Y:S02]  /*2fe0*/  IADD3.X R22, P6, PT, R23, R28, RZ, P6, !PT ;  /* 0x0000001c17167210 */ /* 0x000fe400037de4ff */
[----:B------:R-:W-:Y:S01]  /*2ff0*/  MOV R23, RZ ;  /* 0x000000ff00177202 */ /* 0x000fe20000000f00 */
[----:B------:R-:W-:-:S04]  /*3000*/  IMAD.WIDE.U32.X R26, P2, R3, 0x7fb78ddf, R26, P2 ;  /* 0x7fb78ddf031a7825 */ /* 0x000fc8000104041a */
[----:B------:R-:W-:-:S04]  /*3010*/  IMAD.WIDE.U32.X R16, P4, R35, 0xe2d772d, R16, P4 ;  /* 0x0e2d772d23107825 */ /* 0x000fc80002080410 */
[----:B------:R-:W-:-:S04]  /*3020*/  IMAD.WIDE.U32 R18, P5, R39, -0x72abdac5, R18 ;  /* 0x8d54253b27127825 */ /* 0x000fc800078a0012 */
[----:B------:R-:W-:Y:S01]  /*3030*/  IMAD.WIDE.U32.X R20, P1, R33, 0x7fb78ddf, R14, P1 ;  /* 0x7fb78ddf21147825 */ /* 0x000fe2000082040e */
[----:B------:R-:W-:-:S03]  /*3040*/  IADD3.X R13, P6, PT, R18, R29, RZ, P6, !PT ;  /* 0x0000001d120d7210 */ /* 0x000fc600037de4ff */
[----:B------:R-:W-:Y:S01]  /*3050*/  IMAD.WIDE.U32.X R26, P0, R37, -0x72abdac5, R26, P0 ;  /* 0x8d54253b251a7825 */ /* 0x000fe2000000041a */
[----:B------:R-:W-:-:S03]  /*3060*/  SHF.L.U32.HI R37, R22, 0x1, R13 ;  /* 0x0000000116257819 */ /* 0x000fc6000001060d */
[----:B------:R-:W-:Y:S01]  /*3070*/  IMAD.WIDE.U32.X R14, R30, 0xe2d772d, RZ, P3 ;  /* 0x0e2d772d1e0e7825 */ /* 0x000fe200018e04ff */
[----:B------:R-:W-:-:S03]  /*3080*/  IADD3.X R28, P6, PT, R19, R26, RZ, P6, !PT ;  /* 0x0000001a131c7210 */ /* 0x000fc600037de4ff */
[----:B------:R-:W-:Y:S01]  /*3090*/  IMAD.WIDE.U32.X R16, P2, R31, 0x7fb78ddf, R16, P2 ;  /* 0x7fb78ddf1f107825 */ /* 0x000fe20001040410 */
[----:B------:R-:W-:-:S03]  /*30a0*/  IADD3.X R15, PT, PT, RZ, R15, RZ, P4, !PT ;  /* 0x0000000fff0f7210 */ /* 0x000fc600027fe4ff */
[----:B------:R-:W-:-:S04]  /*30b0*/  IMAD.WIDE.U32.X R20, P5, R3, -0x72abdac5, R20, P5 ;  /* 0x8d54253b03147825 */ /* 0x000fc800028a0414 */
[----:B------:R-:W-:-:S04]  /*30c0*/  IMAD.WIDE.U32.X R24, P0, R33, -0x72abdac5, R16, P0 ;  /* 0x8d54253b21187825 */ /* 0x000fc80000000410 */
[----:B------:R-:W-:Y:S01]  /*30d0*/  HFMA2 R17, -RZ, RZ, 0, 0 ;  /* 0x00000000ff117431 */ /* 0x000fe200000001ff */
[----:B------:R-:W-:Y:S01]  /*30e0*/  IADD3.X R27, P6, PT, R20, R27, RZ, P6, !PT ;  /* 0x0000001b141b7210 */ /* 0x000fe200037de4ff */
[----:B------:R-:W-:-:S03]  /*30f0*/  IMAD.WIDE.U32.X R18, R30, 0x7fb78ddf, RZ, P2 ;  /* 0x7fb78ddf1e127825 */ /* 0x000fc600010e04ff */
[----:B------:R-:W-:Y:S01]  /*3100*/  SHF.L.U32.HI R16, R28, 0x1, R27 ;  /* 0x000000011c107819 */ /* 0x000fe2000001061b */
[----:B------:R-:W-:Y:S01]  /*3110*/  IMAD.WIDE.U32.X R14, P1, R35, 0x7fb78ddf, R14, P1 ;  /* 0x7fb78ddf230e7825 */ /* 0x000fe2000082040e */
[----:B------:R-:W-:-:S03]  /*3120*/  IADD3.X R22, P6, PT, R21, R24, RZ, P6, !PT ;  /* 0x0000001815167210 */ /* 0x000fc600037de4ff */
[----:B------:R-:W-:Y:S01]  /*3130*/  IMAD R26, R12, R9, RZ ;  /* 0x000000090c1a7224 */ /* 0x000fe200078e02ff */
[----:B------:R-:W-:Y:S02]  /*3140*/  SHF.L.U32.HI R12, R13, 0x1, R28 ;  /* 0x000000010d0c7819 */ /* 0x000fe4000001061c */
[----:B------:R-:W-:Y:S02]  /*3150*/  MOV R13, RZ ;  /* 0x000000ff000d7202 */ /* 0x000fe40000000f00 */
[----:B------:R-:W-:Y:S01]  /*3160*/  IADD3.X R19, PT, PT, RZ, R19, RZ, P1, !PT ;  /* 0x00000013ff137210 */ /* 0x000fe20000ffe4ff */
[----:B------:R-:W-:Y:S01]  /*3170*/  IMAD.WIDE.U32.X R20, P1, R31, -0x72abdac5, R14, P5 ;  /* 0x8d54253b1f147825 */ /* 0x000fe2000282040e */
[----:B------:R-:W-:Y:S02]  /*3180*/  IADD3 R14, PT, PT, -R12, R16, RZ ;  /* 0x000000100c0e7210 */ /* 0x000fe40007ffe1ff */
[----:B------:R-:W-:Y:S01]  /*3190*/  IADD3 R9, P3, PT, R26, -R37, RZ ;  /* 0x800000251a097210 */ /* 0x000fe20007f7e0ff */
[----:B------:R-:W-:Y:S01]  /*31a0*/  IMAD.HI.U32 R15, P2, R12, -0x1, R16 ;  /* 0xffffffff0c0f7827 */ /* 0x000fe20007840010 */
[----:B------:R-:W-:-:S03]  /*31b0*/  IADD3.X R25, P6, PT, R20, R25, RZ, P6, !PT ;  /* 0x0000001914197210 */ /* 0x000fc600037de4ff */
[C---:B------:R-:W-:Y:S01]  /*31c0*/  IMAD.HI.U32 R3, P5, R37.reuse, -0x1, R12 ;  /* 0xffffffff25037827 */ /* 0x040fe200078a000c */
[----:B------:R-:W-:-:S03]  /*31d0*/  IADD3 R13, PT, PT, -R37, R12, RZ ;  /* 0x0000000c250d7210 */ /* 0x000fc60007ffe1ff */
[----:B------:R-:W-:-:S04]  /*31e0*/  IMAD.WIDE.U32.X R18, P0, R35, -0x72abdac5, R18, P0 ;  /* 0x8d54253b23127825 */ /* 0x000fc80000000412 */
[----:B------:R-:W-:Y:S01]  /*31f0*/  IMAD.WIDE.U32.X R30, R30, -0x72abdac5, RZ, P1 ;  /* 0x8d54253b1e1e7825 */ /* 0x000fe200008e04ff */
[-C--:B------:R-:W-:Y:S02]  /*3200*/  IADD3 RZ, P1, PT, RZ, R13.reuse, RZ ;  /* 0x0000000dffff7210 */ /* 0x080fe40007f3e0ff */
[----:B------:R-:W-:Y:S01]  /*3210*/  IADD3.X R24, P6, PT, R21, R18, RZ, P6, !PT ;  /* 0x0000001215187210 */ /* 0x000fe200037de4ff */
[----:B------:R-:W-:Y:S01]  /*3220*/  IMAD.WIDE.U32 R14, P4, R37, -0x1a402, R14 ;  /* 0xfffe5bfe250e7825 */ /* 0x000fe2000788000e */
[----:B------:R-:W-:-:S03]  /*3230*/  IADD3.X R13, P3, PT, R2, ~R13, RZ, P3, !PT ;  /* 0x8000000d020d7210 */ /* 0x000fc60001f7e4ff */
[----:B------:R-:W-:Y:S01]  /*3240*/  HFMA2 R21, -RZ, RZ, 0, 0 ;  /* 0x00000000ff157431 */ /* 0x000fe200000001ff */
[----:B------:R-:W-:Y:S02]  /*3250*/  SHF.L.U32.HI R18, R27, 0x1, R22 ;  /* 0x000000011b127819 */ /* 0x000fe40000010616 */
[----:B------:R-:W-:Y:S02]  /*3260*/  IADD3.X R17, P1, PT, R3, R14, RZ, P1, !PT ;  /* 0x0000000e03117210 */ /* 0x000fe40000f3e4ff */
[----:B------:R-:W-:Y:S01]  /*3270*/  IADD3.X R3, P6, PT, R30, R19, RZ, P6, !PT ;  /* 0x000000131e037210 */ /* 0x000fe200037de4ff */
[----:B------:R-:W-:Y:S01]  /*3280*/  HFMA2 R19, -RZ, RZ, 0, 0 ;  /* 0x00000000ff137431 */ /* 0x000fe200000001ff */
[----:B------:R-:W-:Y:S02]  /*3290*/  SHF.L.U32.HI R2, R22, 0x1, R25 ;  /* 0x0000000116027819 */ /* 0x000fe40000010619 */
[----:B------:R-:W-:Y:S02]  /*32a0*/  IADD3.X R30, PT, PT, RZ, RZ, R31, P6, P0 ;  /* 0x000000ffff1e7210 */ /* 0x000fe400037e041f */
[----:B------:R-:W-:Y:S01]  /*32b0*/  SHF.L.U32.HI R20, R25, 0x1, R24 ;  /* 0x0000000119147819 */ /* 0x000fe20000010618 */
[----:B------:R-:W-:Y:S01]  /*32c0*/  HFMA2 R25, -RZ, RZ, 0, 0 ;  /* 0x00000000ff197431 */ /* 0x000fe200000001ff */
[----:B------:R-:W-:-:S02]  /*32d0*/  SHF.L.U32.HI R22, R24, 0x1, R3 ;  /* 0x0000000118167819 */ /* 0x000fc40000010603 */
[----:B------:R-:W-:Y:S01]  /*32e0*/  SHF.L.U32.HI R24, R3, 0x1, R30 ;  /* 0x0000000103187819 */ /* 0x000fe2000001061e */
[----:B------:R-:W-:Y:S01]  /*32f0*/  IMAD.WIDE.U32.X R34, P5, R16, -0x1, R18, P5 ;  /* 0xffffffff10227825 */ /* 0x000fe200028a0412 */
[----:B------:R-:W-:Y:S02]  /*3300*/  MOV R3, RZ ;  /* 0x000000ff00037202 */ /* 0x000fe40000000f00 */
[----:B------:R-:W-:Y:S01]  /*3310*/  IADD3.X R14, P3, PT, R4, ~R17, RZ, P3, !PT ;  /* 0x80000011040e7210 */ /* 0x000fe20001f7e4ff */
[----:B------:R-:W-:-:S04]  /*3320*/  IMAD.WIDE.U32.X R32, P5, R2, -0x1, R20, P5 ;  /* 0xffffffff02207825 */ /* 0x000fc800028a0414 */
[----:B------:R-:W-:-:S04]  /*3330*/  IMAD.WIDE.U32.X R30, P2, R18, -0x1, R2, P2 ;  /* 0xffffffff121e7825 */ /* 0x000fc80001040402 */
[----:B------:R-:W-:-:S04]  /*3340*/  IMAD.WIDE.U32 R34, P0, R12, -0x1a402, R34 ;  /* 0xfffe5bfe0c227825 */ /* 0x000fc80007800022 */
[----:B------:R-:W-:-:S04]  /*3350*/  IMAD.WIDE.U32.X R26, P2, R20, -0x1, R22, P2 ;  /* 0xffffffff141a7825 */ /* 0x000fc80001040416 */
[----:B------:R-:W-:-:S04]  /*3360*/  IMAD.WIDE.U32.X R28, R22, -0x1, R24, P5 ;  /* 0xffffffff161c7825 */ /* 0x000fc800028e0418 */
[----:B------:R-:W-:-:S04]  /*3370*/  IMAD.WIDE.U32.X R30, P5, R16, -0x1a402, R30, P4 ;  /* 0xfffe5bfe101e7825 */ /* 0x000fc800020a041e */
[----:B------:R-:W-:-:S04]  /*3380*/  IMAD.WIDE.U32.X R32, P4, R18, -0x1a402, R32, P0 ;  /* 0xfffe5bfe12207825 */ /* 0x000fc80000080420 */
[----:B------:R-:W-:-:S04]  /*3390*/  IMAD.WIDE.U32 R34, P0, R37, 0x53bda402, R34 ;  /* 0x53bda40225227825 */ /* 0x000fc80007800022 */
[----:B------:R-:W-:Y:S01]  /*33a0*/  IMAD.X R25, R24, -0x1, RZ, P2 ;  /* 0xffffffff18197824 */ /* 0x000fe200010e06ff */
[----:B------:R-:W-:Y:S01]  /*33b0*/  IADD3.X R4, P1, PT, R15, R34, RZ, P1, !PT ;  /* 0x000000220f047210 */ /* 0x000fe20000f3e4ff */
[----:B------:R-:W-:-:S03]  /*33c0*/  IMAD.WIDE.U32.X R26, P2, R2, -0x1a402, R26, P5 ;  /* 0xfffe5bfe021a7825 */ /* 0x000fc6000284041a */
[----:B------:R-:W-:Y:S01]  /*33d0*/  IADD3.X R15, P3, PT, R5, ~R4, RZ, P3, !PT ;  /* 0x80000004050f7210 */ /* 0x000fe20001f7e4ff */
[----:B------:R-:W-:-:S04]  /*33e0*/  IMAD.WIDE.U32.X R28, R20, -0x1a402, R28, P4 ;  /* 0xfffe5bfe141c7825 */ /* 0x000fc800020e041c */
[----:B------:R-:W-:-:S04]  /*33f0*/  IMAD.WIDE.U32 R30, P4, R12, 0x53bda402, R30 ;  /* 0x53bda4020c1e7825 */ /* 0x000fc8000788001e */
[----:B------:R-:W-:-:S04]  /*3400*/  IMAD.WIDE.U32.X R32, P0, R16, 0x53bda402, R32, P0 ;  /* 0x53bda40210207825 */ /* 0x000fc80000000420 */
[----:B------:R-:W-:-:S04]  /*3410*/  IMAD.WIDE.U32.X R26, P4, R18, 0x53bda402, R26, P4 ;  /* 0x53bda402121a7825 */ /* 0x000fc8000208041a */
[----:B------:R-:W-:-:S04]  /*3420*/  IMAD.WIDE.U32.X R28, R2, 0x53bda402, R28, P0 ;  /* 0x53bda402021c7825 */ /* 0x000fc800000e041c */
[----:B------:R-:W-:Y:S02]  /*3430*/  IMAD.X R25, R22, -0x1a402, R25, P2 ;  /* 0xfffe5bfe16197824 */ /* 0x000fe400010e0619 */
[----:B------:R-:W-:-:S04]  /*3440*/  IMAD.WIDE.U32 R30, P0, R37, 0x9a1d805, R30 ;  /* 0x09a1d805251e7825 */ /* 0x000fc8000780001e */
[----:B------:R-:W-:-:S04]  /*3450*/  IMAD.WIDE.U32 R32, P2, R12, 0x9a1d805, R32 ;  /* 0x09a1d8050c207825 */ /* 0x000fc80007840020 */
[----:B------:R-:W-:Y:S02]  /*3460*/  IMAD.X R25, R20, 0x53bda402, R25, P4 ;  /* 0x53bda40214197824 */ /* 0x000fe400020e0619 */
[----:B------:R-:W-:-:S04]  /*3470*/  IMAD.WIDE.U32.X R26, P0, R16, 0x9a1d805, R26, P0 ;  /* 0x09a1d805101a7825 */ /* 0x000fc8000000041a */
[----:B------:R-:W-:Y:S01]  /*3480*/  IMAD.WIDE.U32.X R28, R18, 0x9a1d805, R28, P2 ;  /* 0x09a1d805121c7825 */ /* 0x000fe200010e041c */
[----:B------:R-:W-:-:S03]  /*3490*/  IADD3.X R35, P2, PT, R35, R30, RZ, P1, !PT ;  /* 0x0000001e23237210 */ /* 0x000fc60000f5e4ff */
[----:B------:R-:W-:Y:S01]  /*34a0*/  IMAD.WIDE.U32 R32, P5, R37, 0x3339d808, R32 ;  /* 0x3339d80825207825 */ /* 0x000fe200078a0020 */
[----:B------:R-:W-:-:S03]  /*34b0*/  IADD3.X R4, P3, PT, R6, ~R35, RZ, P3, !PT ;  /* 0x8000002306047210 */ /* 0x000fc60001f7e4ff */
[----:B------:R-:W-:Y:S01]  /*34c0*/  IMAD.X R25, R2, 0x9a1d805, R25, P0 ;  /* 0x09a1d80502197824 */ /* 0x000fe200000e0619 */
[----:B------:R-:W-:Y:S01]  /*34d0*/  IADD3 R2, P1, PT, R9, -0x1, RZ ;  /* 0xffffffff09027810 */ /* 0x000fe20007f3e0ff */
[----:B------:R-:W-:Y:S01]  /*34e0*/  IMAD.WIDE.U32.X R28, R16, 0x3339d808, R28, P5 ;  /* 0x3339d808101c7825 */ /* 0x000fe200028e041c */
[----:B------:R-:W-:Y:S02]  /*34f0*/  IADD3.X R30, P0, PT, R31, R32, RZ, P2, !PT ;  /* 0x000000201f1e7210 */ /* 0x000fe4000171e4ff */
[----:B------:R-:W-:Y:S01]  /*3500*/  IADD3.X R3, P1, PT, RZ, R13, RZ, P1, !PT ;  /* 0x0000000dff037210 */ /* 0x000fe20000f3e4ff */
[----:B------:R-:W-:Y:S01]  /*3510*/  IMAD.WIDE.U32 R26, P4, R12, 0x3339d808, R26 ;  /* 0x3339d8080c1a7825 */ /* 0x000fe2000788001a */
[----:B------:R-:W-:Y:S02]  /*3520*/  IADD3.X R5, P3, PT, R7, ~R30, RZ, P3, !PT ;  /* 0x8000001e07057210 */ /* 0x000fe40001f7e4ff */
[----:B------:R-:W-:Y:S01]  /*3530*/  IADD3.X R20, P1, PT, R14, 0x1a401, RZ, P1, !PT ;  /* 0x0001a4010e147810 */ /* 0x000fe20000f3e4ff */
[----:B------:R-:W-:-:S03]  /*3540*/  IMAD.WIDE.U32 R28, R12, 0x299d7d48, R28 ;  /* 0x299d7d480c1c7825 */ /* 0x000fc600078e001c */
[----:B------:R-:W-:Y:S01]  /*3550*/  IADD3.X R21, P1, PT, R15, -0x53bda403, RZ, P1, !PT ;  /* 0xac425bfd0f157810 */ /* 0x000fe20000f3e4ff */
[----:B------:R-:W-:Y:S02]  /*3560*/  IMAD.X R25, R18, 0x3339d808, R25, P4 ;  /* 0x3339d80812197824 */ /* 0x000fe400020e0619 */
[----:B------:R-:W-:-:S04]  /*3570*/  IMAD.WIDE.U32 R18, P2, R37, 0x299d7d48, R26 ;  /* 0x299d7d4825127825 */ /* 0x000fc8000784001a */
[----:B------:R-:W-:Y:S01]  /*3580*/  IMAD.X R25, R16, 0x299d7d48, R25, P2 ;  /* 0x299d7d4810197824 */ /* 0x000fe200010e0619 */
[----:B------:R-:W-:Y:S01]  /*3590*/  IADD3.X R33, P0, PT, R33, R18, RZ, P0, !PT ;  /* 0x0000001221217210 */ /* 0x000fe2000071e4ff */
[----:B------:R-:W-:Y:S01]  /*35a0*/  IMAD.WIDE.U32 R6, R37, 0x73eda753, R28 ;  /* 0x73eda75325067825 */ /* 0x000fe200078e001c */
[----:B------:R-:W-:Y:S01]  /*35b0*/  IADD3.X R18, P1, PT, R4, -0x9a1d806, RZ, P1, !PT ;  /* 0xf65e27fa04127810 */ /* 0x000fe20000f3e4ff */
[----:B------:R-:W0:Y:S02]  /*35c0*/  LDC.64 R16, c[0x0][0x390] ;  /* 0x0000e400ff107b82 */ /* 0x000e240000000a00 */
[----:B------:R-:W-:Y:S01]  /*35d0*/  IMAD R25, R12, 0x73eda753, R25 ;  /* 0x73eda7530c197824 */ /* 0x000fe200078e0219 */
[----:B------:R-:W-:Y:S02]  /*35e0*/  IADD3.X R19, P0, PT, R19, R6, RZ, P0, !PT ;  /* 0x0000000613137210 */ /* 0x000fe4000071e4ff */
[----:B------:R-:W-:Y:S02]  /*35f0*/  IADD3.X R6, P3, PT, R10, ~R33, RZ, P3, !PT ;  /* 0x800000210a067210 */ /* 0x000fe40001f7e4ff */
[----:B------:R-:W-:-:S02]  /*3600*/  IADD3.X R10, P1, PT, R5, -0x3339d809, RZ, P1, !PT ;  /* 0xccc627f7050a7810 */ /* 0x000fc40000f3e4ff */
[----:B------:R-:W-:Y:S02]  /*3610*/  IADD3.X R12, PT, PT, R25, R7, RZ, P0, !PT ;  /* 0x00000007190c7210 */ /* 0x000fe400007fe4ff */
[----:B------:R-:W-:Y:S02]  /*3620*/  IADD3.X R7, P3, PT, R8, ~R19, RZ, P3, !PT ;  /* 0x8000001308077210 */ /* 0x000fe40001f7e4ff */
[----:B------:R-:W-:Y:S02]  /*3630*/  IADD3.X R8, P1, PT, R6, -0x299d7d49, RZ, P1, !PT ;  /* 0xd66282b706087810 */ /* 0x000fe40000f3e4ff */
[----:B------:R-:W-:Y:S02]  /*3640*/  IADD3.X R12, PT, PT, R11, ~R12, RZ, P3, !PT ;  /* 0x8000000c0b0c7210 */ /* 0x000fe40001ffe4ff */
[----:B------:R-:W-:-:S04]  /*3650*/  IADD3.X R11, P1, PT, R7, -0x73eda754, RZ, P1, !PT ;  /* 0x8c1258ac070b7810 */ /* 0x000fc80000f3e4ff */
[----:B------:R-:W-:Y:S02]  /*3660*/  IADD3.X R19, P1, PT, R12, -0x1, RZ, P1, !PT ;  /* 0xffffffff0c137810 */ /* 0x000fe40000f3e4ff */
[----:B------:R-:W-:Y:S01]  /*3670*/  MOV R12, R9 ;  /* 0x00000009000c7202 */ /* 0x000fe20000000f00 */
[----:B0-----:R-:W-:-:S10]  /*3680*/  IMAD.WIDE R16, R0, 0x20, R16 ;  /* 0x0000002000107825 */ /* 0x001fd400078e0210 */
        /* <DEDUP_REMOVED lines=11> */
[----:B------:R-:W-:Y:S02]  /*3740*/  IADD3.X R22, P0, PT, R10, -0x3339d809, RZ, P0, !PT ;  /* 0xccc627f70a167810 */ /* 0x000fe4000071e4ff */
[----:B------:R-:W-:-:S02]  /*3750*/  MOV R12, R2 ;  /* 0x00000002000c7202 */ /* 0x000fc40000000f00 */
[----:B------:R-:W-:-:S04]  /*3760*/  IADD3.X R23, P0, PT, R8, -0x299d7d49, RZ, P0, !PT ;  /* 0xd66282b708177810 */ /* 0x000fc8000071e4ff */
[----:B------:R-:W-:-:S04]  /*3770*/  IADD3.X R24, P0, PT, R11, -0x73eda754, RZ, P0, !PT ;  /* 0x8c1258ac0b187810 */ /* 0x000fc8000071e4ff */
[----:B------:R-:W-:-:S13]  /*3780*/  IADD3.X RZ, P0, PT, R19, -0x1, RZ, P0, !PT ;  /* 0xffffffff13ff7810 */ /* 0x000fda000071e4ff */
[----:B------:R-:W-:Y:S02]  /*3790*/  @P0 MOV R14, R5 ;  /* 0x00000005000e0202 */ /* 0x000fe40000000f00 */
[----:B------:R-:W-:Y:S02]  /*37a0*/  @P0 MOV R15, R6 ;  /* 0x00000006000f0202 */ /* 0x000fe40000000f00 */
[----:B------:R-:W-:Y:S02]  /*37b0*/  @P0 MOV R4, R7 ;  /* 0x0000000700040202 */ /* 0x000fe40000000f00 */
[----:B------:R-:W-:Y:S02]  /*37c0*/  MOV R5, R10 ;  /* 0x0000000a00057202 */ /* 0x000fe40000000f00 */
[----:B------:R-:W-:Y:S02]  /*37d0*/  MOV R6, R8 ;  /* 0x0000000800067202 */ /* 0x000fe40000000f00 */
[----:B------:R-:W-:-:S02]  /*37e0*/  MOV R7, R11 ;  /* 0x0000000b00077202 */ /* 0x000fc40000000f00 */
[----:B------:R-:W-:Y:S02]  /*37f0*/  @P0 MOV R13, R0 ;  /* 0x00000000000d0202 */ /* 0x000fe40000000f00 */
[----:B------:R-:W-:Y:S02]  /*3800*/  @P0 MOV R5, R22 ;  /* 0x0000001600050202 */ /* 0x000fe40000000f00 */
[----:B------:R-:W-:Y:S02]  /*3810*/  @P0 MOV R6, R23 ;  /* 0x0000001700060202 */ /* 0x000fe40000000f00 */
[----:B------:R-:W-:Y:S02]  /*3820*/  @P0 MOV R7, R24 ;  /* 0x0000001800070202 */ /* 0x000fe40000000f00 */
[----:B------:R-:W-:-:S07]  /*3830*/  @P0 MOV R12, R9 ;  /* 0x00000009000c0202 */ /* 0x000fce0000000f00 */
.L_x_7:
[----:B------:R-:W-:Y:S05]  /*3840*/  BSYNC.RECONVERGENT B0 ;  /* 0x0000000000007941 */ /* 0x000fea0003800200 */
.L_x_6:
[----:B------:R-:W-:Y:S04]  /*3850*/  STG.E.128 desc[UR6][R16.64], R12 ;  /* 0x0000000c10007986 */ /* 0x000fe8000c101d06 */
[----:B------:R-:W-:Y:S01]  /*3860*/  STG.E.128 desc[UR6][R16.64+0x10], R4 ;  /* 0x0000100410007986 */ /* 0x000fe2000c101d06 */
[----:B------:R-:W-:Y:S05]  /*3870*/  EXIT ;  /* 0x000000000000794d */ /* 0x000fea0003800000 */
.L_x_8:
[----:B------:R-:W-:-:S00]  /*3880*/  BRA `(.L_x_8) ;  /* 0xfffffffc00fc7947 */ /* 0x000fc0000383ffff */
[----:B------:R-:W-:-:S00]  /*3890*/  NOP ;  /* 0x0000000000007918 */ /* 0x000fc00000000000 */
        /* <DEDUP_REMOVED lines=14> */
.L_x_12:


//--------------------- .text._Z17multVectorsKernelILi1EEvP6bigintPKS0_S1_m --------------------------
	.section	.text._Z17multVectorsKernelILi1EEvP6bigintPKS0_S1_m,"ax",@progbits
	.align	128
        .global         _Z17multVectorsKernelILi1EEvP6bigintPKS0_S1_m
        .type           _Z17multVectorsKernelILi1EEvP6bigintPKS0_S1_m,@function
        .size           _Z17multVectorsKernelILi1EEvP6bigintPKS0_S1_m,(.L_x_13 - _Z17multVectorsKernelILi1EEvP6bigintPKS0_S1_m)
        .other          _Z17multVectorsKernelILi1EEvP6bigintPKS0_S1_m,@"STO_CUDA_ENTRY STV_DEFAULT"
_Z17multVectorsKernelILi1EEvP6bigintPKS0_S1_m:
.text._Z17multVectorsKernelILi1EEvP6bigintPKS0_S1_m:
        /* <DEDUP_REMOVED lines=10> */
[----:B------:R-:W0:Y:S01]  /*00a0*/  LDC.64 R22, c[0x0][0x380] ;  /* 0x0000e000ff167b82 */ /* 0x000e220000000a00 */
[----:B------:R-:W1:Y:S07]  /*00b0*/  LDCU.64 UR4, c[0x0][0x358] ;  /* 0x00006b00ff0477ac */ /* 0x000e6e0008000a00 */
[----:B------:R-:W2:Y:S01]  /*00c0*/  LDC.64 R24, c[0x0][0x388] ;  /* 0x0000e200ff187b82 */ /* 0x000ea20000000a00 */
[----:B0-----:R-:W-:-:S05]  /*00d0*/  IMAD.WIDE R22, R0, 0x20, R22 ;  /* 0x0000002000167825 */ /* 0x001fca00078e0216 */
[----:B-1----:R-:W3:Y:S01]  /*00e0*/  LDG.E.128 R16, desc[UR4][R22.64] ;  /* 0x0000000416107981 */ /* 0x002ee2000c1e1d00 */
[----:B--2---:R-:W-:-:S03]  /*00f0*/  IMAD.WIDE R24, R0, 0x20, R24 ;  /* 0x0000002000187825 */ /* 0x004fc600078e0218 */
[----:B------:R-:W2:Y:S04]  /*0100*/  LDG.E.128 R12, desc[UR4][R22.64+0x10] ;  /* 0x00001004160c7981 */ /* 0x000ea8000c1e1d00 */
[----:B------:R-:W3:Y:S04]  /*0110*/  LDG.E.128 R4, desc[UR4][R24.64] ;  /* 0x0000000418047981 */ /* 0x000ee8000c1e1d00 */
[----:B------:R0:W4:Y:S01]  /*0120*/  LDG.E.128 R8, desc[UR4][R24.64+0x10] ;  /* 0x0000100418087981 */ /* 0x000122000c1e1d00 */
[----:B------:R-:W-:Y:S01]  /*0130*/  HFMA2 R2, -RZ, RZ, 0, 0 ;  /* 0x00000000ff027431 */ /* 0x000fe200000001ff */
[----:B------:R-:W-:Y:S01]  /*0140*/  MOV R39, RZ ;  /* 0x000000ff00277202 */ /* 0x000fe20000000f00 */
[----:B---3--:R-:W-:-:S04]  /*0150*/  IMAD.WIDE.U32 R20, R17, R4, RZ ;  /* 0x0000000411147225 */ /* 0x008fc800078e00ff */
[----:B------:R-:W-:-:S04]  /*0160*/  IMAD.WIDE.U32 R36, R18, R4, RZ ;  /* 0x0000000412247225 */ /* 0x000fc800078e00ff */
[----:B------:R-:W-:-:S04]  /*0170*/  IMAD.WIDE.U32 R20, P3, R16, R5, R20 ;  /* 0x0000000510147225 */ /* 0x000fc80007860014 */
[----:B--2---:R-:W-:Y:S01]  /*0180*/  IMAD.WIDE.U32 R34, R12, R4, RZ ;  /* 0x000000040c227225 */ /* 0x004fe200078e00ff */
[----:B------:R-:W-:-:S03]  /*0190*/  MOV R3, R20 ;  /* 0x0000001400037202 */ /* 0x000fc60000000f00 */
[----:B------:R-:W-:-:S04]  /*01a0*/  IMAD.WIDE.U32 R36, P1, R17, R5, R36 ;  /* 0x0000000511247225 */ /* 0x000fc80007820024 */
[----:B------:R-:W-:-:S04]  /*01b0*/  IMAD.WIDE.U32 R28, R19, R4, RZ ;  /* 0x00000004131c7225 */ /* 0x000fc800078e00ff */
[----:B------:R-:W-:-:S04]  /*01c0*/  IMAD.WIDE.U32 R30, R14, R4, RZ ;  /* 0x000000040e1e7225 */ /* 0x000fc800078e00ff */
[----:B------:R-:W-:-:S04]  /*01d0*/  IMAD.WIDE.U32.X R34, P2, R19, R5, R34, P1 ;  /* 0x0000000513227225 */ /* 0x000fc80000840422 */
[----:B------:R-:W-:-:S04]  /*01e0*/  IMAD.WIDE.U32 R32, R13, R4, RZ ;  /* 0x000000040d207225 */ /* 0x000fc800078e00ff */
[----:B------:R-:W-:-:S04]  /*01f0*/  IMAD.HI.U32 R3, P0, R16, R4, R2 ;  /* 0x0000000410037227 */ /* 0x000fc80007800002 */
[----:B------:R-:W-:-:S04]  /*0200*/  IMAD.WIDE.U32 R36, P1, R16, R6, R36 ;  /* 0x0000000610247225 */ /* 0x000fc80007820024 */
[----:B------:R-:W-:Y:S01]  /*0210*/  IMAD.WIDE.U32.X R28, P3, R18, R5, R28, P3 ;  /* 0x00000005121c7225 */ /* 0x000fe2000186041c */
[----:B------:R-:W-:-:S03]  /*0220*/  IADD3.X R2, P0, PT, R21, R36, RZ, P0, !PT ;  /* 0x0000002415027210 */ /* 0x000fc6000071e4ff */
[----:B------:R-:W-:-:S04]  /*0230*/  IMAD.WIDE.U32.X R30, P2, R13, R5, R30, P2 ;  /* 0x000000050d1e7225 */ /* 0x000fc8000104041e */
[----:B------:R-:W-:-:S04]  /*0240*/  IMAD.WIDE.U32 R26, R15, R4, RZ ;  /* 0x000000040f1a7225 */ /* 0x000fc800078e00ff */
[----:B------:R-:W-:-:S04]  /*0250*/  IMAD.WIDE.U32.X R32, P3, R12, R5, R32, P3 ;  /* 0x000000050c207225 */ /* 0x000fc80001860420 */
[----:B------:R-:W-:-:S04]  /*0260*/  IMAD.WIDE.U32.X R20, R15, R5, RZ, P2 ;  /* 0x000000050f147225 */ /* 0x000fc800010e04ff */
[----:B------:R-:W-:-:S04]  /*0270*/  IMAD.WIDE.U32 R28, P2, R17, R6, R28 ;  /* 0x00000006111c7225 */ /* 0x000fc8000784001c */
[----:B------:R-:W-:-:S04]  /*0280*/  IMAD.WIDE.U32.X R26, P3, R14, R5, R26, P3 ;  /* 0x000000050e1a7225 */ /* 0x000fc8000186041a */
[----:B------:R-:W-:Y:S01]  /*0290*/  IMAD.WIDE.U32.X R34, P1, R18, R6, R34, P1 ;  /* 0x0000000612227225 */ /* 0x000fe20000820422 */
[----:B------:R-:W-:-:S03]  /*02a0*/  IADD3.X R21, PT, PT, RZ, R21, RZ, P3, !PT ;  /* 0x00000015ff157210 */ /* 0x000fc60001ffe4ff */
[----:B------:R-:W-:-:S04]  /*02b0*/  IMAD.WIDE.U32.X R32, P2, R19, R6, R32, P2 ;  /* 0x0000000613207225 */ /* 0x000fc80001040420 */
[----:B------:R-:W-:-:S04]  /*02c0*/  IMAD.WIDE.U32.X R30, P1, R12, R6, R30, P1 ;  /* 0x000000060c1e7225 */ /* 0x000fc8000082041e */
[----:B------:R-:W-:-:S04]  /*02d0*/  IMAD.WIDE.U32.X R26, P2, R13, R6, R26, P2 ;  /* 0x000000060d1a7225 */ /* 0x000fc8000104041a */
[----:B------:R-:W-:-:S04]  /*02e0*/  IMAD.WIDE.U32 R34, P3, R17, R7, R34 ;  /* 0x0000000711227225 */ /* 0x000fc80007860022 */
[----:B------:R-:W-:-:S04]  /*02f0*/  IMAD.WIDE.U32 R28, P4, R16, R7, R28 ;  /* 0x00000007101c7225 */ /* 0x000fc8000788001c */
[----:B------:R-:W-:-:S04]  /*0300*/  IMAD.WIDE.U32.X R20, P1, R14, R6, R20, P1 ;  /* 0x000000060e147225 */ /* 0x000fc80000820414 */
[----:B------:R-:W-:-:S04]  /*0310*/  IMAD.WIDE.U32.X R22, R15, R6, RZ, P2 ;  /* 0x000000060f167225 */ /* 0x000fc800010e04ff */
[----:B------:R-:W-:Y:S01]  /*0320*/  IMAD.WIDE.U32.X R32, P4, R18, R7, R32, P4 ;  /* 0x0000000712207225 */ /* 0x000fe20002080420 */
[----:B------:R-:W-:-:S03]  /*0330*/  IADD3.X R23, PT, PT, RZ, R23, RZ, P1, !PT ;  /* 0x00000017ff177210 */ /* 0x000fc60000ffe4ff */
[----:B------:R-:W-:-:S04]  /*0340*/  IMAD.WIDE.U32.X R30, P3, R19, R7, R30, P3 ;  /* 0x00000007131e7225 */ /* 0x000fc8000186041e */
[----:B------:R-:W-:-:S04]  /*0350*/  IMAD.WIDE.U32.X R26, P4, R12, R7, R26, P4 ;  /* 0x000000070c1a7225 */ /* 0x000fc8000208041a */
[----:B------:R-:W-:Y:S01]  /*0360*/  IMAD.WIDE.U32.X R20, P3, R13, R7, R20, P3 ;  /* 0x000000070d147225 */ /* 0x000fe20001860414 */
[----:B------:R-:W-:-:S03]  /*0370*/  IADD3.X R5, P1, PT, R37, R28, RZ, P0, !PT ;  /* 0x0000001c25057210 */ /* 0x000fc6000073e4ff */
[----:B------:R-:W-:-:S04]  /*0380*/  IMAD.WIDE.U32.X R22, P4, R14, R7, R22, P4 ;  /* 0x000000070e167225 */ /* 0x000fc80002080416 */
[----:B0-----:R-:W-:-:S04]  /*0390*/  IMAD.WIDE.U32.X R24, R15, R7, RZ, P3 ;  /* 0x000000070f187225 */ /* 0x001fc800018e04ff */
[----:B----4-:R-:W-:-:S04]  /*03a0*/  IMAD.WIDE.U32 R6, P0, R16, R8, R34 ;  /* 0x0000000810067225 */ /* 0x010fc80007800022 */
[----:B------:R-:W-:Y:S01]  /*03b0*/  IMAD.WIDE.U32 R32, P3, R17, R8, R32 ;  /* 0x0000000811207225 */ /* 0x000fe20007860020 */
[----:B------:R-:W-:-:S03]  /*03c0*/  IADD3.X R25, PT, PT, RZ, R25, RZ, P4, !PT ;  /* 0x00000019ff197210 */ /* 0x000fc600027fe4ff */
[----:B------:R-:W-:-:S04]  /*03d0*/  IMAD.WIDE.U32.X R30, P0, R18, R8, R30, P0 ;  /* 0x00000008121e7225 */ /* 0x000fc8000000041e */
[----:B------:R-:W-:-:S04]  /*03e0*/  IMAD.WIDE.U32.X R26, P3, R19, R8, R26, P3 ;  /* 0x00000008131a7225 */ /* 0x000fc8000186041a */
[----:B------:R-:W-:-:S04]  /*03f0*/  IMAD.WIDE.U32 R32, P4, R16, R9, R32 ;  /* 0x0000000910207225 */ /* 0x000fc80007880020 */
[----:B------:R-:W-:-:S04]  /*0400*/  IMAD.WIDE.U32.X R20, P0, R12, R8, R20, P0 ;  /* 0x000000080c147225 */ /* 0x000fc80000000414 */
[----:B------:R-:W-:-:S04]  /*0410*/  IMAD.WIDE.U32 R30, P5, R17, R9, R30 ;  /* 0x00000009111e7225 */ /* 0x000fc800078a001e */
[----:B------:R-:W-:Y:S01]  /*0420*/  IMAD.WIDE.U32.X R26, P4, R18, R9, R26, P4 ;  /* 0x00000009121a7225 */ /* 0x000fe2000208041a */
[----:B------:R-:W-:-:S03]  /*0430*/  IADD3.X R6, P1, PT, R29, R6, RZ, P1, !PT ;  /* 0x000000061d067210 */ /* 0x000fc60000f3e4ff */
[----:B------:R-:W-:-:S04]  /*0440*/  IMAD.WIDE.U32.X R20, P5, R19, R9, R20, P5 ;  /* 0x0000000913147225 */ /* 0x000fc800028a0414 */
[----:B------:R-:W-:Y:S01]  /*0450*/  IMAD.WIDE.U32.X R22, P3, R13, R8, R22, P3 ;  /* 0x000000080d167225 */ /* 0x000fe20001860416 */
[----:B------:R-:W-:-:S03]  /*0460*/  IADD3.X R7, P1, PT, R7, R32, RZ, P1, !PT ;  /* 0x0000002007077210 */ /* 0x000fc60000f3e4ff */
[----:B------:R-:W-:-:S04]  /*0470*/  IMAD.WIDE.U32 R30, P2, R16, R10, R30 ;  /* 0x0000000a101e7225 */ /* 0x000fc8000784001e */
[----:B------:R-:W-:-:S04]  /*0480*/  IMAD.WIDE.U32 R26, P6, R17, R10, R26 ;  /* 0x0000000a111a7225 */ /* 0x000fc800078c001a */
[----:B------:R-:W-:-:S04]  /*0490*/  IMAD.WIDE.U32.X R24, P0, R14, R8, R24, P0 ;  /* 0x000000080e187225 */ /* 0x000fc80000000418 */
[----:B------:R-:W-:Y:S01]  /*04a0*/  IMAD.WIDE.U32.X R28, R15, R8, RZ, P3 ;  /* 0x000000080f1c7225 */ /* 0x000fe200018e04ff */
[----:B------:R-:W-:-:S03]  /*04b0*/  IADD3.X R8, P1, PT, R33, R30, RZ, P1, !PT ;  /* 0x0000001e21087210 */ /* 0x000fc60000f3e4ff */
[----:B------:R-:W-:Y:S01]  /*04c0*/  IMAD.WIDE.U32.X R20, P2, R18, R10, R20, P2 ;  /* 0x0000000a12147225 */ /* 0x000fe20001040414 */
[----:B------:R-:W-:-:S03]  /*04d0*/  IADD3.X R29, PT, PT, RZ, R29, RZ, P0, !PT ;  /* 0x0000001dff1d7210 */ /* 0x000fc600007fe4ff */
[----:B------:R-:W-:-:S04]  /*04e0*/  IMAD.WIDE.U32.X R22, P4, R12, R9, R22, P4 ;  /* 0x000000090c167225 */ /* 0x000fc80002080416 */
[----:B------:R-:W-:-:S04]  /*04f0*/  IMAD.WIDE.U32 R26, P3, R16, R11, R26 ;  /* 0x0000000b101a7225 */ /* 0x000fc8000786001a */
[----:B------:R-:W-:-:S04]  /*0500*/  IMAD.WIDE.U32.X R24, P5, R13, R9, R24, P5 ;  /* 0x000000090d187225 */ /* 0x000fc800028a0418 */
[----:B------:R-:W-:Y:S01]  /*0510*/  IMAD.WIDE.U32 R20, P0, R17, R11, R20 ;  /* 0x0000000b11147225 */ /* 0x000fe20007800014 */
[----:B------:R-:W-:-:S03]  /*0520*/  IADD3.X R17, P1, PT, R31, R26, RZ, P1, !PT ;  /* 0x0000001a1f117210 */ /* 0x000fc60000f3e4ff */
[----:B------:R-:W-:-:S04]  /*0530*/  IMAD.WIDE.U32.X R22, P6, R19, R10, R22, P6 ;  /* 0x0000000a13167225 */ /* 0x000fc800030c0416 */
[----:B------:R-:W-:-:S04]  /*0540*/  IMAD.WIDE.U32.X R28, P4, R14, R9, R28, P4 ;  /* 0x000000090e1c7225 */ /* 0x000fc8000208041c */
[----:B------:R-:W-:Y:S01]  /*0550*/  IMAD.WIDE.U32.X R30, R15, R9, RZ, P5 ;  /* 0x000000090f1e7225 */ /* 0x000fe200028e04ff */
[----:B------:R-:W-:-:S03]  /*0560*/  IADD3.X R20, P1, PT, R20, R27, RZ, P1, !PT ;  /* 0x0000001b14147210 */ /* 0x000fc60000f3e4ff */
[----:B------:R-:W-:Y:S01]  /*0570*/  IMAD.WIDE.U32.X R24, P2, R12, R10, R24, P2 ;  /* 0x0000000a0c187225 */ /* 0x000fe20001040418 */
[----:B------:R-:W-:-:S03]  /*0580*/  IADD3.X R31, PT, PT, RZ, R31, RZ, P4, !PT ;  /* 0x0000001fff1f7210 */ /* 0x000fc600027fe4ff */
[----:B------:R-:W-:-:S04]  /*0590*/  IMAD.WIDE.U32.X R22, P3, R18, R11, R22, P3 ;  /* 0x0000000b12167225 */ /* 0x000fc80001860416 */
[----:B------:R-:W-:Y:S01]  /*05a0*/  IMAD.WIDE.U32.X R28, P6, R13, R10, R28, P6 ;  /* 0x0000000a0d1c7225 */ /* 0x000fe200030c041c */
[----:B------:R-:W-:-:S03]  /*05b0*/  IADD3.X R21, P1, PT, R21, R22, RZ, P1, !PT ;  /* 0x0000001615157210 */ /* 0x000fc60000f3e4ff */
[----:B------:R-:W-:-:S04]  /*05c0*/  IMAD.WIDE.U32.X R24, P0, R19, R11, R24, P0 ;  /* 0x0000000b13187225 */ /* 0x000fc80000000418 */
[----:B------:R-:W-:Y:S01]  /*05d0*/  IMAD.WIDE.U32.X R30, P2, R14, R10, R30, P2 ;  /* 0x0000000a0e1e7225 */ /* 0x000fe2000104041e */
[----:B------:R-:W-:-:S03]  /*05e0*/  IADD3.X R22, P1, PT, R24, R23, RZ, P1, !PT ;  /* 0x0000001718167210 */ /* 0x000fc60000f3e4ff */
[----:B------:R-:W-:-:S04]  /*05f0*/  IMAD.WIDE.U32.X R18, R15, R10, RZ, P6 ;  /* 0x0000000a0f127225 */ /* 0x000fc800030e04ff */
[----:B------:R-:W-:Y:S01]  /*0600*/  IMAD.WIDE.U32.X R28, P3, R12, R11, R28, P3 ;  /* 0x0000000b0c1c7225 */ /* 0x000fe2000186041c */
[----:B------:R-:W-:-:S03]  /*0610*/  IADD3.X R19, PT, PT, RZ, R19, RZ, P2, !PT ;  /* 0x00000013ff137210 */ /* 0x000fc600017fe4ff */
[----:B------:R-:W-:Y:S01]  /*0620*/  IMAD.WIDE.U32.X R30, P0, R13, R11, R30, P0 ;  /* 0x0000000b0d1e7225 */ /* 0x000fe2000000041e */
[----:B------:R-:W-:-:S03]  /*0630*/  IADD3.X R25, P1, PT, R25, R28, RZ, P1, !PT ;  /* 0x0000001c19197210 */ /* 0x000fc60000f3e4ff */
[----:B------:R-:W-:Y:S01]  /*0640*/  IMAD.WIDE.U32.X R18, P3, R14, R11, R18, P3 ;  /* 0x0000000b0e127225 */ /* 0x000fe20001860412 */
[----:B------:R-:W-:-:S03]  /*0650*/  IADD3.X R28, P1, PT, R30, R29, RZ, P1, !PT ;  /* 0x0000001d1e1c7210 */ /* 0x000fc60000f3e4ff */
[----:B------:R-:W-:Y:S01]  /*0660*/  IMAD.WIDE.U32.X R10, R15, R11, RZ, P0 ;  /* 0x0000000b0f0a7225 */ /* 0x000fe200000e04ff */
[----:B------:R-:W-:Y:S02]  /*0670*/  IADD3.X R37, P1, PT, R31, R18, RZ, P1, !PT ;  /* 0x000000121f257210 */ /* 0x000fe40000f3e4ff */
[----:B------:R-:W-:Y:S02]  /*0680*/  SHF.L.U32.HI R9, R20, 0x1, R21 ;  /* 0x0000000114097819 */ /* 0x000fe40000010615 */
[----:B------:R-:W-:Y:S02]  /*0690*/  IADD3.X R18, P1, PT, R10, R19, RZ, P1, !PT ;  /* 0x000000130a127210 */ /* 0x000fe40000f3e4ff */
[----:B------:R-:W-:Y:S01]  /*06a0*/  SHF.L.U32.HI R21, R21, 0x1, R22 ;  /* 0x0000000115157819 */ /* 0x000fe20000010616 */
[----:B------:R-:W-:Y:S01]  /*06b0*/  IMAD R34, R16, R4, RZ ;  /* 0x0000000410227224 */ /* 0x000fe200078e02ff */
[----:B------:R-:W-:Y:S01]  /*06c0*/  IADD3.X R11, PT, PT, RZ, RZ, R11, P1, P3 ;  /* 0x000000ffff0b7210 */ /* 0x000fe20000fe640b */
[----:B------:R-:W-:Y:S01]  /*06d0*/  IMAD.WIDE.U32 R26, R9, -0x7cfca71c, RZ ;  /* 0x830358e4091a7825 */ /* 0x000fe200078e00ff */
[----:B------:R-:W-:-:S02]  /*06e0*/  SHF.L.U32.HI R4, R22, 0x1, R25 ;  /* 0x0000000116047819 */ /* 0x000fc40000010619 */
[----:B------:R-:W-:Y:S01]  /*06f0*/  SHF.L.U32.HI R35, R25, 0x1, R28 ;  /* 0x0000000119237819 */ /* 0x000fe2000001061c */
[----:B------:R-:W-:Y:S01]  /*0700*/  IMAD.WIDE.U32 R30, R21, -0x7cfca71c, RZ ;  /* 0x830358e4151e7825 */ /* 0x000fe200078e00ff */
[----:B------:R-:W-:Y:S02]  /*0710*/  SHF.L.U32.HI R33, R17, 0x1, R20 ;  /* 0x0000000111217819 */ /* 0x000fe40000010614 */
[----:B------:R-:W-:Y:S01]  /*0720*/  SHF.L.U32.HI R16, R28, 0x1, R37 ;  /* 0x000000011c107819 */ /* 0x000fe20000010625 */
[----:B------:R-:W-:Y:S01]  /*0730*/  IMAD.WIDE.U32 R12, R35, -0x7cfca71c, RZ ;  /* 0x830358e4230c7825 */ /* 0x000fe200078e00ff */
[----:B------:R-:W-:Y:S02]  /*0740*/  SHF.L.U32.HI R37, R37, 0x1, R18 ;  /* 0x0000000125257819 */ /* 0x000fe40000010612 */
[----:B------:R-:W-:Y:S01]  /*0750*/  SHF.L.U32.HI R32, R18, 0x1, R11 ;  /* 0x0000000112207819 */ /* 0x000fe2000001060b */
[----:B------:R-:W-:-:S04]  /*0760*/  IMAD.WIDE.U32 R10, R4, -0x7cfca71c, RZ ;  /* 0x830358e4040a7825 */ /* 0x000fc800078e00ff */
[----:B------:R-:W-:-:S04]  /*0770*/  IMAD.WIDE.U32 R26, P1, R33, 0x509cde80, R26 ;  /* 0x509cde80211a7825 */ /* 0x000fc8000782001a */
[----:B------:R-:W-:-:S04]  /*0780*/  IMAD.WIDE.U32 R30, P0, R9, 0x509cde80, R30 ;  /* 0x509cde80091e7825 */ /* 0x000fc8000780001e */
[----:B------:R-:W-:-:S04]  /*0790*/  IMAD.WIDE.U32 R14, R16, -0x7cfca71c, RZ ;  /* 0x830358e4100e7825 */ /* 0x000fc800078e00ff */
[----:B------:R-:W-:-:S04]  /*07a0*/  IMAD.WIDE.U32 R18, R37, -0x7cfca71c, RZ ;  /* 0x830358e425127825 */ /* 0x000fc800078e00ff */
[----:B------:R-:W-:Y:S02]  /*07b0*/  HFMA2 R24, -RZ, RZ, 0, 0 ;  /* 0x00000000ff187431 */ /* 0x000fe400000001ff */
[----:B------:R-:W-:-:S04]  /*07c0*/  IMAD.WIDE.U32.X R10, P1, R21, 0x509cde80, R10, P1 ;  /* 0x509cde80150a7825 */ /* 0x000fc8000082040a */
[----:B------:R-:W-:-:S04]  /*07d0*/  IMAD.WIDE.U32.X R12, P0, R4, 0x509cde80, R12, P0 ;  /* 0x509cde80040c7825 */ /* 0x000fc8000000040c */
[----:B------:R-:W-:-:S04]  /*07e0*/  IMAD.WIDE.U32 R28, R32, -0x7cfca71c, RZ ;  /* 0x830358e4201c7825 */ /* 0x000fc800078e00ff */
[----:B------:R-:W-:-:S04]  /*07f0*/  IMAD.WIDE.U32.X R14, P1, R35, 0x509cde80, R14, P1 ;  /* 0x509cde80230e7825 */ /* 0x000fc8000082040e */
[----:B------:R-:W-:Y:S01]  /*0800*/  IMAD.WIDE.U32.X R18, P0, R16, 0x509cde80, R18, P0 ;  /* 0x509cde8010127825 */ /* 0x000fe20000000412 */
[----:B------:R-:W-:-:S03]  /*0810*/  MOV R25, R26 ;  /* 0x0000001a00197202 */ /* 0x000fc60000000f00 */
[----:B------:R-:W-:-:S04]  /*0820*/  IMAD.WIDE.U32.X R28, P1, R37, 0x509cde80, R28, P1 ;  /* 0x509cde80251c7825 */ /* 0x000fc8000082041c */
[----:B------:R-:W-:-:S04]  /*0830*/  IMAD.WIDE.U32.X R22, R32, 0x509cde80, RZ, P0 ;  /* 0x509cde8020167825 */ /* 0x000fc800000e04ff */
[----:B------:R-:W-:Y:S01]  /*0840*/  IMAD.HI.U32 RZ, P6, R33, -0x7cfca71c, R24 ;  /* 0x830358e421ff7827 */ /* 0x000fe200078c0018 */
[----:B------:R-:W-:-:S03]  /*0850*/  IADD3.X R23, PT, PT, RZ, R23, RZ, P1, !PT ;  /* 0x00000017ff177210 */ /* 0x000fc60000ffe4ff */
[----:B------:R-:W-:-:S04]  /*0860*/  IMAD.WIDE.U32 R24, P1, R33, 0x2f92eb5c, R30 ;  /* 0x2f92eb5c21187825 */ /* 0x000fc8000782001e */
[----:B------:R-:W-:-:S04]  /*0870*/  IMAD.WIDE.U32 R10, P0, R9, 0x2f92eb5c, R10 ;  /* 0x2f92eb5c090a7825 */ /* 0x000fc8000780000a */
[----:B------:R-:W-:Y:S01]  /*0880*/  IMAD.WIDE.U32.X R12, P2, R21, 0x2f92eb5c, R12, P1 ;  /* 0x2f92eb5c150c7825 */ /* 0x000fe2000084040c */
[----:B------:R-:W-:-:S03]  /*0890*/  IADD3.X RZ, P6, PT, R27, R24, RZ, P6, !PT ;  /* 0x000000181bff7210 */ /* 0x000fc600037de4ff */
[----:B------:R-:W-:-:S04]  /*08a0*/  IMAD.WIDE.U32.X R14, P1, R4, 0x2f92eb5c, R14, P0 ;  /* 0x2f92eb5c040e7825 */ /* 0x000fc8000002040e */
[----:B------:R-:W-:-:S04]  /*08b0*/  IMAD.WIDE.U32 R10, P0, R33, -0x26bef053, R10 ;  /* 0xd9410fad210a7825 */ /* 0x000fc8000780000a */
[----:B------:R-:W-:Y:S01]  /*08c0*/  IMAD.WIDE.U32.X R28, P1, R16, 0x2f92eb5c, R28, P1 ;  /* 0x2f92eb5c101c7825 */ /* 0x000fe2000082041c */
[----:B------:R-:W-:-:S03]  /*08d0*/  IADD3.X RZ, P6, PT, R25, R10, RZ, P6, !PT ;  /* 0x0000000a19ff7210 */ /* 0x000fc600037de4ff */
[----:B------:R-:W-:-:S04]  /*08e0*/  IMAD.WIDE.U32.X R18, P2, R35, 0x2f92eb5c, R18, P2 ;  /* 0x2f92eb5c23127825 */ /* 0x000fc80001040412 */
[----:B------:R-:W-:-:S04]  /*08f0*/  IMAD.WIDE.U32.X R24, R32, 0x2f92eb5c, RZ, P1 ;  /* 0x2f92eb5c20187825 */ /* 0x000fc800008e04ff */
[----:B------:R-:W-:-:S04]  /*0900*/  IMAD.WIDE.U32.X R22, P2, R37, 0x2f92eb5c, R22, P2 ;  /* 0x2f92eb5c25167825 */ /* 0x000fc80001040416 */
[----:B------:R-:W-:Y:S01]  /*0910*/  IMAD.WIDE.U32 R12, P1, R9, -0x26bef053, R12 ;  /* 0xd9410fad090c7825 */ /* 0x000fe2000782000c */
[----:B------:R-:W-:-:S03]  /*0920*/  IADD3.X R25, PT, PT, RZ, R25, RZ, P2, !PT ;  /* 0x00000019ff197210 */ /* 0x000fc600017fe4ff */
[----:B------:R-:W-:-:S04]  /*0930*/  IMAD.WIDE.U32.X R14, P0, R21, -0x26bef053, R14, P0 ;  /* 0xd9410fad150e7825 */ /* 0x000fc8000000040e */
[----:B------:R-:W-:-:S04]  /*0940*/  IMAD.WIDE.U32.X R18, P1, R4, -0x26bef053, R18, P1 ;  /* 0xd9410fad04127825 */ /* 0x000fc80000820412 */
[----:B------:R-:W-:-:S04]  /*0950*/  IMAD.WIDE.U32 R12, P2, R33, -0x3e07dc4c, R12 ;  /* 0xc1f823b4210c7825 */ /* 0x000fc8000784000c */
[----:B------:R-:W-:-:S04]  /*0960*/  IMAD.WIDE.U32.X R28, P4, R35, -0x26bef053, R28, P0 ;  /* 0xd9410fad231c7825 */ /* 0x000fc8000008041c */
[----:B------:R-:W-:-:S04]  /*0970*/  IMAD.WIDE.U32.X R22, P3, R16, -0x26bef053, R22, P1 ;  /* 0xd9410fad10167825 */ /* 0x000fc80000860416 */
[----:B------:R-:W-:-:S04]  /*0980*/  IMAD.WIDE.U32 R14, P5, R9, -0x3e07dc4c, R14 ;  /* 0xc1f823b4090e7825 */ /* 0x000fc800078a000e */
[----:B------:R-:W-:-:S04]  /*0990*/  IMAD.WIDE.U32.X R18, P2, R21, -0x3e07dc4c, R18, P2 ;  /* 0xc1f823b415127825 */ /* 0x000fc80001040412 */
[----:B------:R-:W-:-:S04]  /*09a0*/  IMAD.WIDE.U32.X R28, P5, R4, -0x3e07dc4c, R28, P5 ;  /* 0xc1f823b4041c7825 */ /* 0x000fc800028a041c */
[----:B------:R-:W-:-:S04]  /*09b0*/  IMAD.WIDE.U32.X R22, P0, R35, -0x3e07dc4c, R22, P2 ;  /* 0xc1f823b423167825 */ /* 0x000fc80001000416 */
[----:B------:R-:W-:-:S04]  /*09c0*/  IMAD.WIDE.U32 R14, P2, R33, 0xe2d772d, R14 ;  /* 0x0e2d772d210e7825 */ /* 0x000fc8000784000e */
[----:B------:R-:W-:-:S04]  /*09d0*/  IMAD.WIDE.U32.X R24, P4, R37, -0x26bef053, R24, P4 ;  /* 0xd9410fad25187825 */ /* 0x000fc80002080418 */
[----:B------:R-:W-:-:S04]  /*09e0*/  IMAD.WIDE.U32.X R26, R32, -0x26bef053, RZ, P3 ;  /* 0xd9410fad201a7825 */ /* 0x000fc800018e04ff */
[----:B------:R-:W-:Y:S01]  /*09f0*/  IMAD.WIDE.U32 R18, P1, R9, 0xe2d772d, R18 ;  /* 0x0e2d772d09127825 */ /* 0x000fe20007820012 */
[----:B------:R-:W-:-:S03]  /*0a00*/  IADD3.X R27, PT, PT, RZ, R27, RZ, P4, !PT ;  /* 0x0000001bff1b7210 */ /* 0x000fc600027fe4ff */
[----:B------:R-:W-:Y:S01]  /*0a10*/  IMAD.WIDE.U32.X R28, P2, R21, 0xe2d772d, R28, P2 ;  /* 0x0e2d772d151c7825 */ /* 0x000fe2000104041c */
[----:B------:R-:W-:-:S03]  /*0a20*/  IADD3.X RZ, P6, PT, R11, R12, RZ, P6, !PT ;  /* 0x0000000c0bff7210 */ /* 0x000fc600037de4ff */
[----:B------:R-:W-:-:S04]  /*0a30*/  IMAD.WIDE.U32.X R24, P5, R16, -0x3e07dc4c, R24, P5 ;  /* 0xc1f823b410187825 */ /* 0x000fc800028a0418 */
[----:B------:R-:W-:Y:S01]  /*0a40*/  IMAD.WIDE.U32.X R22, P1, R4, 0xe2d772d, R22, P1 ;  /* 0x0e2d772d04167825 */ /* 0x000fe20000820416 */
[----:B------:R-:W-:-:S03]  /*0a50*/  IADD3.X RZ, P6, PT, R13, R14, RZ, P6, !PT ;  /* 0x0000000e0dff7210 */ /* 0x000fc600037de4ff */
[----:B------:R-:W-:-:S04]  /*0a60*/  IMAD.WIDE.U32 R18, P3, R33, 0x7fb78ddf, R18 ;  /* 0x7fb78ddf21127825 */ /* 0x000fc80007860012 */
[----:B------:R-:W-:-:S04]  /*0a70*/  IMAD.WIDE.U32 R28, P4, R9, 0x7fb78ddf, R28 ;  /* 0x7fb78ddf091c7825 */ /* 0x000fc8000788001c */
[----:B------:R-:W-:-:S04]  /*0a80*/  IMAD.WIDE.U32.X R30, R32, -0x3e07dc4c, RZ, P5 ;  /* 0xc1f823b4201e7825 */ /* 0x000fc800028e04ff */
[----:B------:R-:W-:-:S04]  /*0a90*/  IMAD.WIDE.U32.X R26, P0, R37, -0x3e07dc4c, R26, P0 ;  /* 0xc1f823b4251a7825 */ /* 0x000fc8000000041a */
[----:B------:R-:W-:Y:S01]  /*0aa0*/  IMAD.WIDE.U32.X R24, P2, R35, 0xe2d772d, R24, P2 ;  /* 0x0e2d772d23187825 */ /* 0x000fe20001040418 */
[----:B------:R-:W-:-:S03]  /*0ab0*/  IADD3.X R31, PT, PT, RZ, R31, RZ, P0, !PT ;  /* 0x0000001fff1f7210 */ /* 0x000fc600007fe4ff */
[----:B------:R-:W-:Y:S01]  /*0ac0*/  IMAD.WIDE.U32.X R22, P3, R21, 0x7fb78ddf, R22, P3 ;  /* 0x7fb78ddf15167825 */ /* 0x000fe20001860416 */
[----:B------:R-:W-:-:S03]  /*0ad0*/  IADD3.X RZ, P6, PT, R15, R18, RZ, P6, !PT ;  /* 0x000000120fff7210 */ /* 0x000fc600037de4ff */
[----:B------:R-:W-:-:S04]  /*0ae0*/  IMAD.WIDE.U32 R28, P0, R33, -0x72abdac5, R28 ;  /* 0x8d54253b211c7825 */ /* 0x000fc8000780001c */
[----:B------:R-:W-:Y:S01]  /*0af0*/  IMAD.WIDE.U32.X R26, P1, R16, 0xe2d772d, R26, P1 ;  /* 0x0e2d772d101a7825 */ /* 0x000fe2000082041a */
[----:B------:R-:W-:-:S03]  /*0b00*/  IADD3.X R18, P6, PT, R19, R28, RZ, P6, !PT ;  /* 0x0000001c13127210 */ /* 0x000fc600037de4ff */
[----:B------:R-:W-:-:S04]  /*0b10*/  IMAD.WIDE.U32.X R24, P4, R4, 0x7fb78ddf, R24, P4 ;  /* 0x7fb78ddf04187825 */ /* 0x000fc80002080418 */
[----:B------:R-:W-:-:S04]  /*0b20*/  IMAD.WIDE.U32 R22, P5, R9, -0x72abdac5, R22 ;  /* 0x8d54253b09167825 */ /* 0x000fc800078a0016 */
[----:B------:R-:W-:-:S04]  /*0b30*/  IMAD.WIDE.U32.X R10, R32, 0xe2d772d, RZ, P1 ;  /* 0x0e2d772d200a7825 */ /* 0x000fc800008e04ff */
[----:B------:R-:W-:-:S04]  /*0b40*/  IMAD.WIDE.U32.X R30, P2, R37, 0xe2d772d, R30, P2 ;  /* 0x0e2d772d251e7825 */ /* 0x000fc8000104041e */
[----:B------:R-:W-:Y:S01]  /*0b50*/  IMAD.WIDE.U32.X R26, P3, R35, 0x7fb78ddf, R26, P3 ;  /* 0x7fb78ddf231a7825 */ /* 0x000fe2000186041a */
[----:B------:R-:W-:-:S03]  /*0b60*/  IADD3.X R11, PT, PT, RZ, R11, RZ, P2, !PT ;  /* 0x0000000bff0b7210 */ /* 0x000fc600017fe4ff */
[----:B------:R-:W-:Y:S01]  /*0b70*/  IMAD.WIDE.U32.X R24, P0, R21, -0x72abdac5, R24, P0 ;  /* 0x8d54253b15187825 */ /* 0x000fe20000000418 */
[----:B------:R-:W-:-:S03]  /*0b80*/  IADD3.X R21, P1, PT, R22, R29, RZ, P6, !PT ;  /* 0x0000001d16157210 */ /* 0x000fc6000373e4ff */
[----:B------:R-:W-:Y:S01]  /*0b90*/  IMAD.WIDE.U32.X R30, P4, R16, 0x7fb78ddf, R30, P4 ;  /* 0x7fb78ddf101e7825 */ /* 0x000fe2000208041e */
[----:B------:R-:W-:-:S03]  /*0ba0*/  IADD3.X R22, P1, PT, R23, R24, RZ, P1, !PT ;  /* 0x0000001817167210 */ /* 0x000fc60000f3e4ff */
[----:B------:R-:W-:-:S04]  /*0bb0*/  IMAD.WIDE.U32.X R26, P5, R4, -0x72abdac5, R26, P5 ;  /* 0x8d54253b041a7825 */ /* 0x000fc800028a041a */
[----:B------:R-:W-:Y:S01]  /*0bc0*/  IMAD.WIDE.U32.X R14, R32, 0x7fb78ddf, RZ, P4 ;  /* 0x7fb78ddf200e7825 */ /* 0x000fe200020e04ff */
[----:B------:R-:W-:-:S03]  /*0bd0*/  IADD3.X R25, P1, PT, R26, R25, RZ, P1, !PT ;  /* 0x000000191a197210 */ /* 0x000fc60000f3e4ff */
[----:B------:R-:W-:-:S04]  /*0be0*/  IMAD.WIDE.U32.X R10, P3, R37, 0x7fb78ddf, R10, P3 ;  /* 0x7fb78ddf250a7825 */ /* 0x000fc8000186040a */
[----:B------:R-:W-:Y:S01]  /*0bf0*/  IMAD.WIDE.U32.X R30, P0, R35, -0x72abdac5, R30, P0 ;  /* 0x8d54253b231e7825 */ /* 0x000fe2000000041e */
[----:B------:R-:W-:-:S03]  /*0c00*/  IADD3.X R15, PT, PT, RZ, R15, RZ, P3, !PT ;  /* 0x0000000fff0f7210 */ /* 0x000fc60001ffe4ff */
[----:B------:R-:W-:Y:S01]  /*0c10*/  IMAD.WIDE.U32.X R10, P5, R16, -0x72abdac5, R10, P5 ;  /* 0x8d54253b100a7825 */ /* 0x000fe200028a040a */
[----:B------:R-:W-:-:S03]  /*0c20*/  IADD3.X R26, P1, PT, R27, R30, RZ, P1, !PT ;  /* 0x0000001e1b1a7210 */ /* 0x000fc60000f3e4ff */
[----:B------:R-:W-:Y:S01]  /*0c30*/  IMAD.WIDE.U32.X R14, P3, R37, -0x72abdac5, R14, P0 ;  /* 0x8d54253b250e7825 */ /* 0x000fe2000006040e */
[----:B------:R-:W-:-:S03]  /*0c40*/  IADD3.X R31, P1, PT, R10, R31, RZ, P1, !PT ;  /* 0x0000001f0a1f7210 */ /* 0x000fc60000f3e4ff */
[----:B------:R-:W-:Y:S01]  /*0c50*/  IMAD.WIDE.U32.X R32, R32, -0x72abdac5, RZ, P5 ;  /* 0x8d54253b20207825 */ /* 0x000fe200028e04ff */
[----:B------:R-:W-:-:S03]  /*0c60*/  IADD3.X R38, P4, PT, R11, R14, RZ, P1, !PT ;  /* 0x0000000e0b267210 */ /* 0x000fc60000f9e4ff */
[----:B------:R-:W-:Y:S01]  /*0c70*/  HFMA2 R13, -RZ, RZ, 0, 0 ;  /* 0x00000000ff0d7431 */ /* 0x000fe200000001ff */
[----:B------:R-:W-:Y:S02]  /*0c80*/  IADD3.X R41, P5, PT, R32, R15, RZ, P4, !PT ;  /* 0x0000000f20297210 */ /* 0x000fe400027be4ff */
[----:B------:R-:W-:Y:S02]  /*0c90*/  SHF.L.U32.HI R12, R21, 0x1, R22 ;  /* 0x00000001150c7819 */ /* 0x000fe40000010616 */
[----:B------:R-:W-:Y:S01]  /*0ca0*/  IADD3.X R40, PT, PT, RZ, RZ, R33, P5, P3 ;  /* 0x000000ffff287210 */ /* 0x000fe20002fe6421 */
[----:B------:R-:W-:Y:S01]  /*0cb0*/  HFMA2 R33, -RZ, RZ, 0, 0 ;  /* 0x00000000ff217431 */ /* 0x000fe200000001ff */
[----:B------:R-:W-:Y:S02]  /*0cc0*/  SHF.L.U32.HI R21, R18, 0x1, R21 ;  /* 0x0000000112157819 */ /* 0x000fe40000010615 */
[----:B------:R-:W-:Y:S02]  /*0cd0*/  SHF.L.U32.HI R36, R26, 0x1, R31 ;  /* 0x000000011a247819 */ /* 0x000fe4000001061f */
[----:B------:R-:W-:Y:S01]  /*0ce0*/  SHF.L.U32.HI R30, R31, 0x1, R38 ;  /* 0x000000011f1e7819 */ /* 0x000fe20000010626 */
[----:B------:R-:W-:Y:S01]  /*0cf0*/  HFMA2 R31, -RZ, RZ, 0, 0 ;  /* 0x00000000ff1f7431 */ /* 0x000fe200000001ff */
[----:B------:R-:W-:-:S02]  /*0d00*/  SHF.L.U32.HI R14, R22, 0x1, R25 ;  /* 0x00000001160e7819 */ /* 0x000fc40000010619 */
[----:B------:R-:W-:Y:S01]  /*0d10*/  MOV R15, RZ ;  /* 0x000000ff000f7202 */ /* 0x000fe20000000f00 */
[----:B------:R-:W-:Y:S01]  /*0d20*/  IMAD.HI.U32 R13, P2, R21, -0x1, R12 ;  /* 0xffffffff150d7827 */ /* 0x000fe2000784000c */
[----:B------:R-:W-:Y:S02]  /*0d30*/  SHF.L.U32.HI R32, R25, 0x1, R26 ;  /* 0x0000000119207819 */ /* 0x000fe4000001061a */
[----:B------:R-:W-:Y:S02]  /*0d40*/  SHF.L.U32.HI R38, R38, 0x1, R41 ;  /* 0x0000000126267819 */ /* 0x000fe40000010629 */
[----:B------:R-:W-:Y:S01]  /*0d50*/  SHF.L.U32.HI R40, R41, 0x1, R40 ;  /* 0x0000000129287819 */ /* 0x000fe20000010628 */
[----:B------:R-:W-:Y:S01]  /*0d60*/  HFMA2 R41, -RZ, RZ, 0, 0 ;  /* 0x00000000ff297431 */ /* 0x000fe200000001ff */
[----:B------:R-:W-:Y:S01]  /*0d70*/  MOV R37, RZ ;  /* 0x000000ff00257202 */ /* 0x000fe20000000f00 */
[C---:B------:R-:W-:Y:S01]  /*0d80*/  IMAD.HI.U32 R11, P4, R12.reuse, -0x1, R14 ;  /* 0xffffffff0c0b7827 */ /* 0x040fe2000788000e */
[----:B------:R-:W-:-:S03]  /*0d90*/  IADD3 R10, PT, PT, -R12, R14, RZ ;  /* 0x0000000e0c0a7210 */ /* 0x000fc60007ffe1ff */
[----:B------:R-:W-:-:S04]  /*0da0*/  IMAD.WIDE.U32.X R22, P5, R14, -0x1, R32, P2 ;  /* 0xffffffff0e167825 */ /* 0x000fc800010a0420 */
[----:B------:R-:W-:-:S04]  /*0db0*/  IMAD.WIDE.U32.X R18, P4, R32, -0x1, R36, P4 ;  /* 0xffffffff20127825 */ /* 0x000fc80002080424 */
[----:B------:R-:W-:-:S04]  /*0dc0*/  IMAD.WIDE.U32.X R28, P5, R36, -0x1, R30, P5 ;  /* 0xffffffff241c7825 */ /* 0x000fc800028a041e */
[----:B------:R-:W-:-:S04]  /*0dd0*/  IMAD.WIDE.U32 R10, P2, R21, -0x1a402, R10 ;  /* 0xfffe5bfe150a7825 */ /* 0x000fc8000784000a */
[----:B------:R-:W-:-:S04]  /*0de0*/  IMAD.WIDE.U32 R22, P3, R12, -0x1a402, R22 ;  /* 0xfffe5bfe0c167825 */ /* 0x000fc80007860016 */
[----:B------:R-:W-:-:S04]  /*0df0*/  IMAD.WIDE.U32.X R24, P4, R30, -0x1, R38, P4 ;  /* 0xffffffff1e187825 */ /* 0x000fc80002080426 */
[----:B------:R-:W-:Y:S01]  /*0e00*/  IMAD.WIDE.U32.X R26, R38, -0x1, R40, P5 ;  /* 0xffffffff261a7825 */ /* 0x000fe200028e0428 */
[----:B------:R-:W-:-:S03]  /*0e10*/  IADD3 R34, P0, PT, R34, -R21, RZ ;  /* 0x8000001522227210 */ /* 0x000fc60007f1e0ff */
[----:B------:R-:W-:Y:S01]  /*0e20*/  IMAD.WIDE.U32.X R18, P5, R14, -0x1a402, R18, P2 ;  /* 0xfffe5bfe0e127825 */ /* 0x000fe200010a0412 */
[----:B------:R-:W-:-:S03]  /*0e30*/  IADD3 R4, PT, PT, -R21, R12, RZ ;  /* 0x0000000c15047210 */ /* 0x000fc60007ffe1ff */
[----:B------:R-:W-:-:S04]  /*0e40*/  IMAD.WIDE.U32.X R28, P3, R32, -0x1a402, R28, P3 ;  /* 0xfffe5bfe201c7825 */ /* 0x000fc8000186041c */
[----:B------:R-:W-:Y:S01]  /*0e50*/  IMAD.WIDE.U32 R22, P2, R21, 0x53bda402, R22 ;  /* 0x53bda40215167825 */ /* 0x000fe20007840016 */
[----:B------:R-:W-:-:S03]  /*0e60*/  IADD3.X R9, P0, PT, R3, ~R4, RZ, P0, !PT ;  /* 0x8000000403097210 */ /* 0x000fc6000071e4ff */
[----:B------:R-:W-:-:S04]  /*0e70*/  IMAD.WIDE.U32.X R24, P5, R36, -0x1a402, R24, P5 ;  /* 0xfffe5bfe24187825 */ /* 0x000fc800028a0418 */
[----:B------:R-:W-:-:S04]  /*0e80*/  IMAD.WIDE.U32.X R26, R30, -0x1a402, R26, P3 ;  /* 0xfffe5bfe1e1a7825 */ /* 0x000fc800018e041a */
[----:B------:R-:W-:-:S04]  /*0e90*/  IMAD.WIDE.U32 R18, P3, R12, 0x53bda402, R18 ;  /* 0x53bda4020c127825 */ /* 0x000fc80007860012 */
[----:B------:R-:W-:Y:S01]  /*0ea0*/  IMAD.WIDE.U32.X R28, P2, R14, 0x53bda402, R28, P2 ;  /* 0x53bda4020e1c7825 */ /* 0x000fe2000104041c */
[----:B------:R-:W-:-:S03]  /*0eb0*/  IADD3 RZ, P1, PT, RZ, R4, RZ ;  /* 0x00000004ffff7210 */ /* 0x000fc60007f3e0ff */
[----:B------:R-:W-:Y:S02]  /*0ec0*/  IMAD.X R3, R40, -0x1, RZ, P4 ;  /* 0xffffffff28037824 */ /* 0x000fe400020e06ff */
[----:B------:R-:W-:-:S04]  /*0ed0*/  IMAD.WIDE.U32.X R24, P3, R32, 0x53bda402, R24, P3 ;  /* 0x53bda40220187825 */ /* 0x000fc80001860418 */
[----:B------:R-:W-:Y:S01]  /*0ee0*/  IMAD.WIDE.U32.X R26, R36, 0x53bda402, R26, P2 ;  /* 0x53bda402241a7825 */ /* 0x000fe200010e041a */
[----:B------:R-:W-:-:S03]  /*0ef0*/  IADD3.X R13, P1, PT, R13, R10, RZ, P1, !PT ;  /* 0x0000000a0d0d7210 */ /* 0x000fc60000f3e4ff */
[----:B------:R-:W-:Y:S02]  /*0f00*/  IMAD.X R3, R38, -0x1a402, R3, P5 ;  /* 0xfffe5bfe26037824 */ /* 0x000fe400028e0603 */
[----:B------:R-:W-:-:S04]  /*0f10*/  IMAD.WIDE.U32 R18, P2, R21, 0x9a1d805, R18 ;  /* 0x09a1d80515127825 */ /* 0x000fc80007840012 */
[----:B------:R-:W-:-:S04]  /*0f20*/  IMAD.WIDE.U32 R28, P4, R12, 0x9a1d805, R28 ;  /* 0x09a1d8050c1c7825 */ /* 0x000fc8000788001c */
[----:B------:R-:W-:Y:S02]  /*0f30*/  IMAD.X R3, R30, 0x53bda402, R3, P3 ;  /* 0x53bda4021e037824 */ /* 0x000fe400018e0603 */
[----:B------:R-:W-:Y:S01]  /*0f40*/  IMAD.WIDE.U32.X R24, P2, R14, 0x9a1d805, R24, P2 ;  /* 0x09a1d8050e187825 */ /* 0x000fe20001040418 */
[----:B------:R-:W-:-:S03]  /*0f50*/  IADD3.X R4, P3, PT, R11, R22, RZ, P1, !PT ;  /* 0x000000160b047210 */ /* 0x000fc60000f7e4ff */
[----:B------:R-:W-:Y:S01]  /*0f60*/  IMAD.WIDE.U32.X R26, R32, 0x9a1d805, R26, P4 ;  /* 0x09a1d805201a7825 */ /* 0x000fe200020e041a */
[----:B------:R-:W-:-:S03]  /*0f70*/  IADD3.X R10, P0, PT, R2, ~R13, RZ, P0, !PT ;  /* 0x8000000d020a7210 */ /* 0x000fc6000071e4ff */
[----:B------:R-:W-:-:S04]  /*0f80*/  IMAD.WIDE.U32 R28, P1, R21, 0x3339d808, R28 ;  /* 0x3339d808151c7825 */ /* 0x000fc8000782001c */
[----:B------:R-:W-:Y:S01]  /*0f90*/  IMAD.X R37, R36, 0x9a1d805, R3, P2 ;  /* 0x09a1d80524257824 */ /* 0x000fe200010e0603 */
[----:B------:R-:W-:Y:S01]  /*0fa0*/  IADD3 R2, P2, PT, R34, -0x1, RZ ;  /* 0xffffffff22027810 */ /* 0x000fe20007f5e0ff */
[----:B------:R-:W-:-:S03]  /*0fb0*/  IMAD.WIDE.U32 R24, P4, R12, 0x3339d808, R24 ;  /* 0x3339d8080c187825 */ /* 0x000fc60007880018 */
[----:B------:R-:W-:Y:S01]  /*0fc0*/  IADD3.X R3, P2, PT, RZ, R9, RZ, P2, !PT ;  /* 0x00000009ff037210 */ /* 0x000fe2000175e4ff */
[----:B------:R-:W-:Y:S01]  /*0fd0*/  IMAD.WIDE.U32.X R26, R14, 0x3339d808, R26, P1 ;  /* 0x3339d8080e1a7825 */ /* 0x000fe200008e041a */
[----:B------:R-:W-:Y:S02]  /*0fe0*/  IADD3.X R11, P1, PT, R5, ~R4, RZ, P0, !PT ;  /* 0x80000004050b7210 */ /* 0x000fe4000073e4ff */
[----:B------:R-:W-:Y:S01]  /*0ff0*/  IADD3.X R23, P0, PT, R23, R18, RZ, P3, !PT ;  /* 0x0000001217177210 */ /* 0x000fe20001f1e4ff */
[----:B------:R-:W-:Y:S01]  /*1000*/  IMAD.X R37, R32, 0x3339d808, R37, P4 ;  /* 0x3339d80820257824 */ /* 0x000fe200020e0625 */
[----:B------:R-:W-:Y:S01]  /*1010*/  IADD3.X R13, P2, PT, R10, 0x1a401, RZ, P2, !PT ;  /* 0x0001a4010a0d7810 */ /* 0x000fe2000175e4ff */
[----:B------:R-:W-:Y:S01]  /*1020*/  IMAD.WIDE.U32 R24, P3, R21, 0x299d7d48, R24 ;  /* 0x299d7d4815187825 */ /* 0x000fe20007860018 */
[----:B------:R-:W-:-:S03]  /*1030*/  IADD3.X R4, P1, PT, R6, ~R23, RZ, P1, !PT ;  /* 0x8000001706047210 */ /* 0x000fc60000f3e4ff */
[----:B------:R-:W-:Y:S01]  /*1040*/  IMAD.WIDE.U32 R26, R12, 0x299d7d48, R26 ;  /* 0x299d7d480c1a7825 */ /* 0x000fe200078e001a */
[----:B------:R-:W-:-:S03]  /*1050*/  IADD3.X R18, P0, PT, R19, R28, RZ, P0, !PT ;  /* 0x0000001c13127210 */ /* 0x000fc6000071e4ff */
[----:B------:R-:W-:Y:S01]  /*1060*/  IMAD.X R37, R14, 0x299d7d48, R37, P3 ;  /* 0x299d7d480e257824 */ /* 0x000fe200018e0625 */
[----:B------:R-:W-:Y:S01]  /*1070*/  IADD3.X R14, P2, PT, R11, -0x53bda403, RZ, P2, !PT ;  /* 0xac425bfd0b0e7810 */ /* 0x000fe2000175e4ff */
[----:B------:R-:W-:Y:S01]  /*1080*/  IMAD.WIDE.U32 R26, R21, 0x73eda753, R26 ;  /* 0x73eda753151a7825 */ /* 0x000fe200078e001a */
[----:B------:R-:W-:Y:S02]  /*1090*/  IADD3.X R29, P0, PT, R29, R24, RZ, P0, !PT ;  /* 0x000000181d1d7210 */ /* 0x000fe4000071e4ff */
[----:B------:R-:W-:Y:S02]  /*10a0*/  IADD3.X R5, P1, PT, R7, ~R18, RZ, P1, !PT ;  /* 0x8000001207057210 */ /* 0x000fe40000f3e4ff */
[----:B------:R-:W-:Y:S01]  /*10b0*/  IADD3.X R15, P2, PT, R4, -0x9a1d806, RZ, P2, !PT ;  /* 0xf65e27fa040f7810 */ /* 0x000fe2000175e4ff */
[----:B------:R-:W-:Y:S01]  /*10c0*/  IMAD R37, R12, 0x73eda753, R37 ;  /* 0x73eda7530c257824 */ /* 0x000fe200078e0225 */
[----:B------:R-:W-:Y:S02]  /*10d0*/  IADD3.X R24, P0, PT, R25, R26, RZ, P0, !PT ;  /* 0x0000001a19187210 */ /* 0x000fe4000071e4ff */
[----:B------:R-:W-:-:S02]  /*10e0*/  IADD3.X R6, P1, PT, R8, ~R29, RZ, P1, !PT ;  /* 0x8000001d08067210 */ /* 0x000fc40000f3e4ff */
[----:B------:R-:W-:Y:S02]  /*10f0*/  IADD3.X R12, P2, PT, R5, -0x3339d809, RZ, P2, !PT ;  /* 0xccc627f7050c7810 */ /* 0x000fe4000175e4ff */
[----:B------:R-:W-:Y:S02]  /*1100*/  IADD3.X R37, PT, PT, R37, R27, RZ, P0, !PT ;  /* 0x0000001b25257210 */ /* 0x000fe400007fe4ff */
[----:B------:R-:W-:Y:S02]  /*1110*/  IADD3.X R7, P1, PT, R17, ~R24, RZ, P1, !PT ;  /* 0x8000001811077210 */ /* 0x000fe40000f3e4ff */
[----:B------:R-:W-:Y:S02]  /*1120*/  IADD3.X R16, P2, PT, R6, -0x299d7d49, RZ, P2, !PT ;  /* 0xd66282b706107810 */ /* 0x000fe4000175e4ff */
[----:B------:R-:W-:Y:S02]  /*1130*/  IADD3.X R37, PT, PT, R20, ~R37, RZ, P1, !PT ;  /* 0x8000002514257210 */ /* 0x000fe40000ffe4ff */
[----:B------:R-:W-:-:S04]  /*1140*/  IADD3.X R17, P2, PT, R7, -0x73eda754, RZ, P2, !PT ;  /* 0x8c1258ac07117810 */ /* 0x000fc8000175e4ff */
[----:B------:R-:W-:Y:S01]  /*1150*/  IADD3.X R37, P2, PT, R37, -0x1, RZ, P2, !PT ;  /* 0xffffffff25257810 */ /* 0x000fe2000175e4ff */
[----:B------:R-:W-:Y:S01]  /*1160*/  BSSY.RECONVERGENT B0, `(.L_x_9) ;  /* 0x000001d000007945 */ /* 0x000fe20003800200 */
[----:B------:R-:W-:-:S11]  /*1170*/  MOV R8, R34 ;  /* 0x0000002200087202 */ /* 0x000fd60000000f00 */
[----:B------:R-:W-:Y:S05]  /*1180*/  @!P2 BRA `(.L_x_10) ;  /* 0x000000000068a947 */ /* 0x000fea0003800000 */
[----:B------:R-:W-:Y:S02]  /*1190*/  IADD3 RZ, P0, PT, R2, -0x1, RZ ;  /* 0xffffffff02ff7810 */ /* 0x000fe40007f1e0ff */
[----:B------:R-:W-:Y:S02]  /*11a0*/  IADD3 R34, PT, PT, R34, -0x2, RZ ;  /* 0xfffffffe22227810 */ /* 0x000fe40007ffe0ff */
[-C--:B------:R-:W-:Y:S02]  /*11b0*/  IADD3.X R5, P0, PT, RZ, R3.reuse, RZ, P0, !PT ;  /* 0x00000003ff057210 */ /* 0x080fe4000071e4ff */
        /* <DEDUP_REMOVED lines=23> */
.L_x_10:
[----:B------:R-:W-:Y:S05]  /*1330*/  BSYNC.RECONVERGENT B0 ;  /* 0x0000000000007941 */ /* 0x000fea0003800200 */
.L_x_9:
[----:B------:R-:W0:Y:S01]  /*1340*/  LDCU.64 UR6, c[0x0][0x390] ;  /* 0x00007200ff0677ac */ /* 0x000e220008000a00 */
[----:B------:R-:W-:Y:S02]  /*1350*/  SHF.R.S32.HI R3, RZ, 0x1f, R0 ;  /* 0x0000001fff037819 */ /* 0x000fe40000011400 */
[----:B0-----:R-:W-:-:S04]  /*1360*/  LEA R2, P0, R0, UR6, 0x5 ;  /* 0x0000000600027c11 */ /* 0x001fc8000f8028ff */
[----:B------:R-:W-:-:S05]  /*1370*/  LEA.HI.X R3, R0, UR7, R3, 0x5, P0 ;  /* 0x0000000700037c11 */ /* 0x000fca00080f2c03 */
[----:B------:R-:W-:Y:S04]  /*1380*/  STG.E.128 desc[UR4][R2.64], R8 ;  /* 0x0000000802007986 */ /* 0x000fe8000c101d04 */
[----:B------:R-:W-:Y:S01]  /*1390*/  STG.E.128 desc[UR4][R2.64+0x10], R4 ;  /* 0x0000100402007986 */ /* 0x000fe2000c101d04 */
[----:B------:R-:W-:Y:S05]  /*13a0*/  EXIT ;  /* 0x000000000000794d */ /* 0x000fea0003800000 */
.L_x_11:
        /* <DEDUP_REMOVED lines=13> */
.L_x_13:


//--------------------- .nv.shared.reserved.0     --------------------------
	.section	.nv.shared.reserved.0,"aw",@nobits
	.weak		__nv_reservedSMEM_offset_0_alias
	.size		__nv_reservedSMEM_offset_0_alias, 0, 64
	.other		__nv_reservedSMEM_offset_0_alias,@"STO_CUDA_RESERVED_SHARED STV_DEFAULT"
__nv_reservedSMEM_offset_0_alias:
	.zero		0
	.zero		64


//--------------------- .nv.constant0._Z17multVectorsKernelILi500EEvP6bigintPKS0_S1_m --------------------------
	.section	.nv.constant0._Z17multVectorsKernelILi500EEvP6bigintPKS0_S1_m,"a",@progbits
	.sectionflags	@""
	.align	4
.nv.constant0._Z17multVectorsKernelILi500EEvP6bigintPKS0_S1_m:
	.zero		928


//--------------------- .nv.constant0._Z17multVectorsKernelILi1EEvP6bigintPKS0_S1_m --------------------------
	.section	.nv.constant0._Z17multVectorsKernelILi1EEvP6bigintPKS0_S1_m,"a",@progbits
	.sectionflags	@""
	.align	4
.nv.constant0._Z17multVectorsKernelILi1EEvP6bigintPKS0_S1_m:
	.zero		928


//--------------------- SYMBOLS --------------------------

	.type		.nv.reservedSmem.offset0,@object
	.size		.nv.reservedSmem.offset0,0x4
